	.target	sm_90a

	.elftype	@"ET_EXEC"


//--------------------- .note.nv.tkinfo           --------------------------
	.section	.note.nv.tkinfo,"",@"SHT_NOTE"
	.sectionflags	@"SHF_NOTE_NV_TKINFO"
	.tkinfo
        /*0018*/ 	.word	0x00000002
        /*0030*/ 	.string	""
        /*0030*/ 	.string	"ptxas"
        /*0030*/ 	.string	"Cuda compilation tools, release 13.0, V13.0.88"
        /*0030*/ 	.string	"Build cuda_13.0.r13.0/compiler.36424714_0"
        /*0030*/ 	.string	"-arch sm_90a -m 64 "



//--------------------- .note.nv.cuinfo           --------------------------
	.section	.note.nv.cuinfo,"",@"SHT_NOTE"
	.sectionflags	@"SHF_NOTE_NV_CUINFO"
        /*0018*/ 	.short	0x0002
        /*001a*/ 	.short	0x005a
        /*001c*/ 	.short	0x0082
	.zero		2


//--------------------- .nv.info                  --------------------------
	.section	.nv.info,"",@"SHT_CUDA_INFO"
	.align	4


	//----- nvinfo : EIATTR_REGCOUNT
	.align		4
        /*0000*/ 	.byte	0x04, 0x2f
        /*0002*/ 	.short	(.L_15 - .L_14)
	.align		4
.L_14:
        /*0004*/ 	.word	index@(_ZN7cutlass13device_kernelINS_4gemm6kernel13GemmUniversalIN4cute5tupleIJiiiiEEENS1_10collective13CollectiveMmaINS1_34MainloopSm90TmaGmmaWarpSpecializedILi7ENS5_IJNS4_1CILi8EEENSA_ILi1EEESC_EEENS1_35KernelTmaWarpSpecializedCooperativeEEENS5_IJNSA_ILi128EEESG_NSA_ILi64EEEEEENS_6half_tENS5_IJlSC_lEEESJ_NS5_IJSC_llEEENS4_8TiledMMAINS4_8MMA_AtomIJNS4_4SM904GMMA26MMA_64x128x16_F32F16F16_SSILNSP_5MajorE0ELSR_1ELNSP_7ScaleInE1ELSS_1EEEEEENS4_6LayoutINS5_IJNSA_ILi2EEESC_SC_EEENS5_IJSC_NSA_ILi0EEESY_EEEEENS5_IJNS4_10UnderscoreES11_S11_EEEEENS4_13SM90_TMA_LOADENS4_14ComposedLayoutINS4_7SwizzleILi3ELi4ELi3EEENS4_18smem_ptr_flag_bitsILi16EEENSV_INS5_IJSB_SH_EEENS5_IJSH_SC_EEEEEEEvNS4_8identityENS4_23SM90_TMA_LOAD_MULTICASTENS15_IS17_S19_NSV_INS5_IJSH_SB_EEENS5_IJSC_SH_EEEEEEEvS1E_EENS_8epilogue10collective6detail29Sm90TmaWarpSpecializedAdapterINS1M_15DefaultEpilogueISJ_SK_SK_NS1L_6thread17LinearCombinationISJ_Li1EffLNS1Q_9ScaleType4KindE0ELNS_15FloatRoundStyleE2ESJ_EENS1_15EpilogueDefaultEEEEEvvEEEEvNT_6ParamsE)
        /*0008*/ 	.word	0x000000a8


	//----- nvinfo : EIATTR_FRAME_SIZE
	.align		4
.L_15:
        /*000c*/ 	.byte	0x04, 0x11
        /*000e*/ 	.short	(.L_17 - .L_16)
	.align		4
.L_16:
        /*0010*/ 	.word	index@(_ZN7cutlass13device_kernelINS_4gemm6kernel13GemmUniversalIN4cute5tupleIJiiiiEEENS1_10collective13CollectiveMmaINS1_34MainloopSm90TmaGmmaWarpSpecializedILi7ENS5_IJNS4_1CILi8EEENSA_ILi1EEESC_EEENS1_35KernelTmaWarpSpecializedCooperativeEEENS5_IJNSA_ILi128EEESG_NSA_ILi64EEEEEENS_6half_tENS5_IJlSC_lEEESJ_NS5_IJSC_llEEENS4_8TiledMMAINS4_8MMA_AtomIJNS4_4SM904GMMA26MMA_64x128x16_F32F16F16_SSILNSP_5MajorE0ELSR_1ELNSP_7ScaleInE1ELSS_1EEEEEENS4_6LayoutINS5_IJNSA_ILi2EEESC_SC_EEENS5_IJSC_NSA_ILi0EEESY_EEEEENS5_IJNS4_10UnderscoreES11_S11_EEEEENS4_13SM90_TMA_LOADENS4_14ComposedLayoutINS4_7SwizzleILi3ELi4ELi3EEENS4_18smem_ptr_flag_bitsILi16EEENSV_INS5_IJSB_SH_EEENS5_IJSH_SC_EEEEEEEvNS4_8identityENS4_23SM90_TMA_LOAD_MULTICASTENS15_IS17_S19_NSV_INS5_IJSH_SB_EEENS5_IJSC_SH_EEEEEEEvS1E_EENS_8epilogue10collective6detail29Sm90TmaWarpSpecializedAdapterINS1M_15DefaultEpilogueISJ_SK_SK_NS1L_6thread17LinearCombinationISJ_Li1EffLNS1Q_9ScaleType4KindE0ELNS_15FloatRoundStyleE2ESJ_EENS1_15EpilogueDefaultEEEEEvvEEEEvNT_6ParamsE)
        /*0014*/ 	.word	0x00000000


	//----- nvinfo : EIATTR_MIN_STACK_SIZE
	.align		4
.L_17:
        /*0018*/ 	.byte	0x04, 0x12
        /*001a*/ 	.short	(.L_19 - .L_18)
	.align		4
.L_18:
        /*001c*/ 	.word	index@(_ZN7cutlass13device_kernelINS_4gemm6kernel13GemmUniversalIN4cute5tupleIJiiiiEEENS1_10collective13CollectiveMmaINS1_34MainloopSm90TmaGmmaWarpSpecializedILi7ENS5_IJNS4_1CILi8EEENSA_ILi1EEESC_EEENS1_35KernelTmaWarpSpecializedCooperativeEEENS5_IJNSA_ILi128EEESG_NSA_ILi64EEEEEENS_6half_tENS5_IJlSC_lEEESJ_NS5_IJSC_llEEENS4_8TiledMMAINS4_8MMA_AtomIJNS4_4SM904GMMA26MMA_64x128x16_F32F16F16_SSILNSP_5MajorE0ELSR_1ELNSP_7ScaleInE1ELSS_1EEEEEENS4_6LayoutINS5_IJNSA_ILi2EEESC_SC_EEENS5_IJSC_NSA_ILi0EEESY_EEEEENS5_IJNS4_10UnderscoreES11_S11_EEEEENS4_13SM90_TMA_LOADENS4_14ComposedLayoutINS4_7SwizzleILi3ELi4ELi3EEENS4_18smem_ptr_flag_bitsILi16EEENSV_INS5_IJSB_SH_EEENS5_IJSH_SC_EEEEEEEvNS4_8identityENS4_23SM90_TMA_LOAD_MULTICASTENS15_IS17_S19_NSV_INS5_IJSH_SB_EEENS5_IJSC_SH_EEEEEEEvS1E_EENS_8epilogue10collective6detail29Sm90TmaWarpSpecializedAdapterINS1M_15DefaultEpilogueISJ_SK_SK_NS1L_6thread17LinearCombinationISJ_Li1EffLNS1Q_9ScaleType4KindE0ELNS_15FloatRoundStyleE2ESJ_EENS1_15EpilogueDefaultEEEEEvvEEEEvNT_6ParamsE)
        /*0020*/ 	.word	0x00000000
.L_19:


//--------------------- .nv.compat                --------------------------
	.section	.nv.compat,"",@"SHT_CUDA_COMPAT_INFO"
	.align	4
        /*0000*/ 	.byte	0x02, 0x09, 0x01, 0x00, 0x02, 0x02, 0x04, 0x00, 0x02, 0x05, 0x05, 0x00, 0x03, 0x07, 0x01, 0x01
        /*0010*/ 	.byte	0x02, 0x03, 0x01, 0x00, 0x02, 0x06, 0x01, 0x00, 0x04, 0x0b, 0x08, 0x00, 0x00, 0x00, 0x00, 0x00
        /*0020*/ 	.byte	0x00, 0x00, 0x00, 0x00


//--------------------- .nv.info._ZN7cutlass13device_kernelINS_4gemm6kernel13GemmUniversalIN4cute5tupleIJiiiiEEENS1_10collective13CollectiveMmaINS1_34MainloopSm90TmaGmmaWarpSpecializedILi7ENS5_IJNS4_1CILi8EEENSA_ILi1EEESC_EEENS1_35KernelTmaWarpSpecializedCooperativeEEENS5_IJNSA_ILi128EEESG_NSA_ILi64EEEEEENS_6half_tENS5_IJlSC_lEEESJ_NS5_IJSC_llEEENS4_8TiledMMAINS4_8MMA_AtomIJNS4_4SM904GMMA26MMA_64x128x16_F32F16F16_SSILNSP_5MajorE0ELSR_1ELNSP_7ScaleInE1ELSS_1EEEEEENS4_6LayoutINS5_IJNSA_ILi2EEESC_SC_EEENS5_IJSC_NSA_ILi0EEESY_EEEEENS5_IJNS4_10UnderscoreES11_S11_EEEEENS4_13SM90_TMA_LOADENS4_14ComposedLayoutINS4_7SwizzleILi3ELi4ELi3EEENS4_18smem_ptr_flag_bitsILi16EEENSV_INS5_IJSB_SH_EEENS5_IJSH_SC_EEEEEEEvNS4_8identityENS4_23SM90_TMA_LOAD_MULTICASTENS15_IS17_S19_NSV_INS5_IJSH_SB_EEENS5_IJSC_SH_EEEEEEEvS1E_EENS_8epilogue10collective6detail29Sm90TmaWarpSpecializedAdapterINS1M_15DefaultEpilogueISJ_SK_SK_NS1L_6thread17LinearCombinationISJ_Li1EffLNS1Q_9ScaleType4KindE0ELNS_15FloatRoundStyleE2ESJ_EENS1_15EpilogueDefaultEEEEEvvEEEEvNT_6ParamsE --------------------------
	.section	.nv.info._ZN7cutlass13device_kernelINS_4gemm6kernel13GemmUniversalIN4cute5tupleIJiiiiEEENS1_10collective13CollectiveMmaINS1_34MainloopSm90TmaGmmaWarpSpecializedILi7ENS5_IJNS4_1CILi8EEENSA_ILi1EEESC_EEENS1_35KernelTmaWarpSpecializedCooperativeEEENS5_IJNSA_ILi128EEESG_NSA_ILi64EEEEEENS_6half_tENS5_IJlSC_lEEESJ_NS5_IJSC_llEEENS4_8TiledMMAINS4_8MMA_AtomIJNS4_4SM904GMMA26MMA_64x128x16_F32F16F16_SSILNSP_5MajorE0ELSR_1ELNSP_7ScaleInE1ELSS_1EEEEEENS4_6LayoutINS5_IJNSA_ILi2EEESC_SC_EEENS5_IJSC_NSA_ILi0EEESY_EEEEENS5_IJNS4_10UnderscoreES11_S11_EEEEENS4_13SM90_TMA_LOADENS4_14ComposedLayoutINS4_7SwizzleILi3ELi4ELi3EEENS4_18smem_ptr_flag_bitsILi16EEENSV_INS5_IJSB_SH_EEENS5_IJSH_SC_EEEEEEEvNS4_8identityENS4_23SM90_TMA_LOAD_MULTICASTENS15_IS17_S19_NSV_INS5_IJSH_SB_EEENS5_IJSC_SH_EEEEEEEvS1E_EENS_8epilogue10collective6detail29Sm90TmaWarpSpecializedAdapterINS1M_15DefaultEpilogueISJ_SK_SK_NS1L_6thread17LinearCombinationISJ_Li1EffLNS1Q_9ScaleType4KindE0ELNS_15FloatRoundStyleE2ESJ_EENS1_15EpilogueDefaultEEEEEvvEEEEvNT_6ParamsE,"",@"SHT_CUDA_INFO"
	.sectionflags	@""
	.align	4


	//----- nvinfo : EIATTR_CUDA_API_VERSION
	.align		4
        /*0000*/ 	.byte	0x04, 0x37
        /*0002*/ 	.short	(.L_21 - .L_20)
.L_20:
        /*0004*/ 	.word	0x00000082


	//----- nvinfo : EIATTR_KPARAM_INFO
	.align		4
.L_21:
        /*0008*/ 	.byte	0x04, 0x17
        /*000a*/ 	.short	(.L_23 - .L_22)
.L_22:
        /*000c*/ 	.word	0x00000000
        /*0010*/ 	.short	0x0000
        /*0012*/ 	.short	0x0070
        /*0014*/ 	.byte	0x00, 0xf0, 0x01, 0x10


	//----- nvinfo : EIATTR_SPARSE_MMA_MASK
	.align		4
.L_23:
        /*0018*/ 	.byte	0x03, 0x50
        /*001a*/ 	.short	0x0000


	//----- nvinfo : EIATTR_MAXREG_COUNT
	.align		4
        /*001c*/ 	.byte	0x03, 0x1b
        /*001e*/ 	.short	0x00a8


	//----- nvinfo : EIATTR_NUM_BARRIERS
	.align		4
        /*0020*/ 	.byte	0x02, 0x4c
        /*0022*/ 	.byte	0x01
	.zero		1


	//----- nvinfo : EIATTR_EXTERNS
	.align		4
        /*0024*/ 	.byte	0x04, 0x0f
        /*0026*/ 	.short	(.L_25 - .L_24)


	//   ....[0]....
	.align		4
.L_24:
        /*0028*/ 	.word	index@(__assertfail)


	//----- nvinfo : EIATTR_MERCURY_ISA_VERSION
	.align		4
.L_25:
        /*002c*/ 	.byte	0x03, 0x5f
        /*002e*/ 	.short	0x0101


	//----- nvinfo : EIATTR_INT_WARP_WIDE_INSTR_OFFSETS
	.align		4
        /*0030*/ 	.byte	0x04, 0x31
        /*0032*/ 	.short	(.L_27 - .L_26)


	//   ....[0]....
.L_26:
        /*0034*/ 	.word	0x00000530


	//   ....[1]....
        /*0038*/ 	.word	0x00000550


	//   ....[2]....
        /*003c*/ 	.word	0x00000700


	//----- nvinfo : EIATTR_COOP_GROUP_MASK_REGIDS
	.align		4
.L_27:
        /*0040*/ 	.byte	0x04, 0x29
        /*0042*/ 	.short	(.L_29 - .L_28)


	//   ....[0]....
.L_28:
        /*0044*/ 	.word	0xffffffff


	//   ....[1]....
        /*0048*/ 	.word	0xffffffff


	//   ....[2]....
        /*004c*/ 	.word	0xffffffff


	//   ....[3]....
        /*0050*/ 	.word	0xffffffff


	//   ....[4]....
        /*0054*/ 	.word	0xffffffff


	//   ....[5]....
        /*0058*/ 	.word	0xffffffff


	//----- nvinfo : EIATTR_COOP_GROUP_INSTR_OFFSETS
	.align		4
.L_29:
        /*005c*/ 	.byte	0x04, 0x28
        /*005e*/ 	.short	(.L_31 - .L_30)


	//   ....[0]....
.L_30:
        /*0060*/ 	.word	0x00000060


	//   ....[1]....
        /*0064*/ 	.word	0x00000070


	//   ....[2]....
        /*0068*/ 	.word	0x00000130


	//   ....[3]....
        /*006c*/ 	.word	0x00000360


	//   ....[4]....
        /*0070*/ 	.word	0x00000860


	//   ....[5]....
        /*0074*/ 	.word	0x000014e0


	//----- nvinfo : EIATTR_REG_RECONFIG
	.align		4
.L_31:
        /*0078*/ 	.byte	0x01, 0x54
	.zero		2


	//----- nvinfo : EIATTR_SYSCALL_OFFSETS
	.align		4
        /*007c*/ 	.byte	0x04, 0x46
        /*007e*/ 	.short	(.L_33 - .L_32)


	//   ....[0]....
.L_32:
        /*0080*/ 	.word	0x000016d0


	//----- nvinfo : EIATTR_MBARRIER_INSTR_OFFSETS
	.align		4
.L_33:
        /*0084*/ 	.byte	0x04, 0x39
        /*0086*/ 	.short	(.L_35 - .L_34)


	//   ....[0]....
.L_34:
        /*0088*/ 	.word	0x00000260
        /*008c*/ 	.word	0x000000ff
        /*0090*/ 	.word	0x00000000
        /*0094*/ 	.short	0x0100
        /*0096*/ 	.byte	0x08
	.zero		1


	//   ....[1]....
        /*0098*/ 	.word	0x00000270
        /*009c*/ 	.word	0x000000ff
        /*00a0*/ 	.word	0x00000038
        /*00a4*/ 	.short	0x0100
        /*00a6*/ 	.byte	0x08
	.zero		1


	//   ....[2]....
        /*00a8*/ 	.word	0x00000280
        /*00ac*/ 	.word	0x000000ff
        /*00b0*/ 	.word	0x00000008
        /*00b4*/ 	.short	0x0100
        /*00b6*/ 	.byte	0x08
	.zero		1


	//   ....[3]....
        /*00b8*/ 	.word	0x00000290
        /*00bc*/ 	.word	0x000000ff
        /*00c0*/ 	.word	0x00000040
        /*00c4*/ 	.short	0x0100
        /*00c6*/ 	.byte	0x08
	.zero		1


	//   ....[4]....
        /*00c8*/ 	.word	0x000002a0
        /*00cc*/ 	.word	0x000000ff
        /*00d0*/ 	.word	0x00000010
        /*00d4*/ 	.short	0x0100
        /*00d6*/ 	.byte	0x08
	.zero		1


	//   ....[5]....
        /*00d8*/ 	.word	0x000002b0
        /*00dc*/ 	.word	0x000000ff
        /*00e0*/ 	.word	0x00000048
        /*00e4*/ 	.short	0x0100
        /*00e6*/ 	.byte	0x08
	.zero		1


	//   ....[6]....
        /*00e8*/ 	.word	0x000002c0
        /*00ec*/ 	.word	0x000000ff
        /*00f0*/ 	.word	0x00000018
        /*00f4*/ 	.short	0x0100
        /*00f6*/ 	.byte	0x08
	.zero		1


	//   ....[7]....
        /*00f8*/ 	.word	0x000002d0
        /*00fc*/ 	.word	0x000000ff
        /*0100*/ 	.word	0x00000050
        /*0104*/ 	.short	0x0100
        /*0106*/ 	.byte	0x08
	.zero		1


	//   ....[8]....
        /*0108*/ 	.word	0x000002e0
        /*010c*/ 	.word	0x000000ff
        /*0110*/ 	.word	0x00000020
        /*0114*/ 	.short	0x0100
        /*0116*/ 	.byte	0x08
	.zero		1


	//   ....[9]....
        /*0118*/ 	.word	0x000002f0
        /*011c*/ 	.word	0x000000ff
        /*0120*/ 	.word	0x00000058
        /*0124*/ 	.short	0x0100
        /*0126*/ 	.byte	0x08
	.zero		1


	//   ....[10]....
        /*0128*/ 	.word	0x00000300
        /*012c*/ 	.word	0x000000ff
        /*0130*/ 	.word	0x00000028
        /*0134*/ 	.short	0x0100
        /*0136*/ 	.byte	0x08
	.zero		1


	//   ....[11]....
        /*0138*/ 	.word	0x00000310
        /*013c*/ 	.word	0x000000ff
        /*0140*/ 	.word	0x00000060
        /*0144*/ 	.short	0x0100
        /*0146*/ 	.byte	0x08
	.zero		1


	//   ....[12]....
        /*0148*/ 	.word	0x00000320
        /*014c*/ 	.word	0x000000ff
        /*0150*/ 	.word	0x00000030
        /*0154*/ 	.short	0x0100
        /*0156*/ 	.byte	0x08
	.zero		1


	//   ....[13]....
        /*0158*/ 	.word	0x00000330
        /*015c*/ 	.word	0x000000ff
        /*0160*/ 	.word	0x00000068
        /*0164*/ 	.short	0x0100
        /*0166*/ 	.byte	0x08
	.zero		1


	//   ....[14]....
        /*0168*/ 	.word	0x00000790
        /*016c*/ 	.word	0x000000ff
        /*0170*/ 	.word	0x00000080
        /*0174*/ 	.short	0x0100
        /*0176*/ 	.byte	0x06
	.zero		1


	//   ....[15]....
        /*0178*/ 	.word	0x00000810
        /*017c*/ 	.word	0x000000ff
        /*0180*/ 	.word	0x00000088
        /*0184*/ 	.short	0x0100
        /*0186*/ 	.byte	0x06
	.zero		1


	//   ....[16]....
        /*0188*/ 	.word	0x00001790
        /*018c*/ 	.word	0x00000003
        /*0190*/ 	.word	0x00000000
        /*0194*/ 	.short	0x010a
        /*0196*/ 	.byte	0x3f
	.zero		1


	//   ....[17]....
        /*0198*/ 	.word	0x000017f0
        /*019c*/ 	.word	0x00000003
        /*01a0*/ 	.word	0x00000000
        /*01a4*/ 	.short	0x010a
        /*01a6*/ 	.byte	0x3f
	.zero		1


	//   ....[18]....
        /*01a8*/ 	.word	0x00001b70
        /*01ac*/ 	.word	0x00000005
        /*01b0*/ 	.word	0x00000000
        /*01b4*/ 	.short	0x010a
        /*01b6*/ 	.byte	0x3f
	.zero		1


	//   ....[19]....
        /*01b8*/ 	.word	0x00001bb0
        /*01bc*/ 	.word	0x00000005
        /*01c0*/ 	.word	0x00000000
        /*01c4*/ 	.short	0x010a
        /*01c6*/ 	.byte	0x3f
	.zero		1


	//   ....[20]....
        /*01c8*/ 	.word	0x00001e10
        /*01cc*/ 	.word	0x00000004
        /*01d0*/ 	.word	0x00000000
        /*01d4*/ 	.short	0x0101
        /*01d6*/ 	.byte	0x3f
	.zero		1


	//   ....[21]....
        /*01d8*/ 	.word	0x00002030
        /*01dc*/ 	.word	0x00000000
        /*01e0*/ 	.word	0x00000000
        /*01e4*/ 	.short	0x0101
        /*01e6*/ 	.byte	0x3f
	.zero		1


	//   ....[22]....
        /*01e8*/ 	.word	0x000071d0
        /*01ec*/ 	.word	0x00000018
        /*01f0*/ 	.word	0x00000038
        /*01f4*/ 	.short	0x010a
        /*01f6*/ 	.byte	0x3f
	.zero		1


	//   ....[23]....
        /*01f8*/ 	.word	0x00007630
        /*01fc*/ 	.word	0x00000006
        /*0200*/ 	.word	0x00000088
        /*0204*/ 	.short	0x0101
        /*0206*/ 	.byte	0x3f
	.zero		1


	//   ....[24]....
        /*0208*/ 	.word	0x00007d30
        /*020c*/ 	.word	0x00000007
        /*0210*/ 	.word	0x00000000
        /*0214*/ 	.short	0x010a
        /*0216*/ 	.byte	0x3f
	.zero		1


	//   ....[25]....
        /*0218*/ 	.word	0x00007db0
        /*021c*/ 	.word	0x00000006
        /*0220*/ 	.word	0x00000000
        /*0224*/ 	.short	0x010a
        /*0226*/ 	.byte	0x3f
	.zero		1


	//   ....[26]....
        /*0228*/ 	.word	0x00007e40
        /*022c*/ 	.word	0x00000007
        /*0230*/ 	.word	0x00000000
        /*0234*/ 	.short	0x010a
        /*0236*/ 	.byte	0x3f
	.zero		1


	//   ....[27]....
        /*0238*/ 	.word	0x00007ed0
        /*023c*/ 	.word	0x00000006
        /*0240*/ 	.word	0x00000000
        /*0244*/ 	.short	0x010a
        /*0246*/ 	.byte	0x3f
	.zero		1


	//   ....[28]....
        /*0248*/ 	.word	0x00007f60
        /*024c*/ 	.word	0x00000007
        /*0250*/ 	.word	0x00000000
        /*0254*/ 	.short	0x010a
        /*0256*/ 	.byte	0x3f
	.zero		1


	//   ....[29]....
        /*0258*/ 	.word	0x00007ff0
        /*025c*/ 	.word	0x00000006
        /*0260*/ 	.word	0x00000000
        /*0264*/ 	.short	0x010a
        /*0266*/ 	.byte	0x3f
	.zero		1


	//   ....[30]....
        /*0268*/ 	.word	0x00008080
        /*026c*/ 	.word	0x00000005
        /*0270*/ 	.word	0x00000000
        /*0274*/ 	.short	0x010a
        /*0276*/ 	.byte	0x3f
	.zero		1


	//   ....[31]....
        /*0278*/ 	.word	0x000080e0
        /*027c*/ 	.word	0x00000003
        /*0280*/ 	.word	0x00000000
        /*0284*/ 	.short	0x010a
        /*0286*/ 	.byte	0x3f
	.zero		1


	//   ....[32]....
        /*0288*/ 	.word	0x00008130
        /*028c*/ 	.word	0x00000005
        /*0290*/ 	.word	0x00000000
        /*0294*/ 	.short	0x010a
        /*0296*/ 	.byte	0x3f
	.zero		1


	//   ....[33]....
        /*0298*/ 	.word	0x00008200
        /*029c*/ 	.word	0x00000018
        /*02a0*/ 	.word	0x00000038
        /*02a4*/ 	.short	0x010a
        /*02a6*/ 	.byte	0x3f
	.zero		1


	//   ....[34]....
        /*02a8*/ 	.word	0x000082d0
        /*02ac*/ 	.word	0x00000007
        /*02b0*/ 	.word	0x00000000
        /*02b4*/ 	.short	0x010a
        /*02b6*/ 	.byte	0x3f
	.zero		1


	//   ....[35]....
        /*02b8*/ 	.word	0x00008320
        /*02bc*/ 	.word	0x00000006
        /*02c0*/ 	.word	0x00000000
        /*02c4*/ 	.short	0x010a
        /*02c6*/ 	.byte	0x3f
	.zero		1


	//   ....[36]....
        /*02c8*/ 	.word	0x00008370
        /*02cc*/ 	.word	0x00000007
        /*02d0*/ 	.word	0x00000000
        /*02d4*/ 	.short	0x010a
        /*02d6*/ 	.byte	0x3f
	.zero		1


	//   ....[37]....
        /*02d8*/ 	.word	0x000083c0
        /*02dc*/ 	.word	0x00000006
        /*02e0*/ 	.word	0x00000000
        /*02e4*/ 	.short	0x010a
        /*02e6*/ 	.byte	0x3f
	.zero		1


	//   ....[38]....
        /*02e8*/ 	.word	0x00008410
        /*02ec*/ 	.word	0x00000007
        /*02f0*/ 	.word	0x00000000
        /*02f4*/ 	.short	0x010a
        /*02f6*/ 	.byte	0x3f
	.zero		1


	//   ....[39]....
        /*02f8*/ 	.word	0x00008460
        /*02fc*/ 	.word	0x00000006
        /*0300*/ 	.word	0x00000000
        /*0304*/ 	.short	0x010a
        /*0306*/ 	.byte	0x3f
	.zero		1


	//----- nvinfo : EIATTR_NUM_MBARRIERS
	.align		4
.L_35:
        /*0308*/ 	.byte	0x03, 0x38
        /*030a*/ 	.short	0x0010


	//----- nvinfo : EIATTR_EXIT_INSTR_OFFSETS
	.align		4
        /*030c*/ 	.byte	0x04, 0x1c
        /*030e*/ 	.short	(.L_37 - .L_36)


	//   ....[0]....
.L_36:
        /*0310*/ 	.word	0x00000a30


	//   ....[1]....
        /*0314*/ 	.word	0x00001240


	//   ....[2]....
        /*0318*/ 	.word	0x00006920


	//   ....[3]....
        /*031c*/ 	.word	0x00006e80


	//   ....[4]....
        /*0320*/ 	.word	0x000080d0


	//----- nvinfo : EIATTR_MAX_THREADS
	.align		4
.L_37:
        /*0324*/ 	.byte	0x04, 0x05
        /*0326*/ 	.short	(.L_39 - .L_38)
.L_38:
        /*0328*/ 	.word	0x00000180
        /*032c*/ 	.word	0x00000001
        /*0330*/ 	.word	0x00000001


	//----- nvinfo : EIATTR_CRS_STACK_SIZE
	.align		4
.L_39:
        /*0334*/ 	.byte	0x04, 0x1e
        /*0336*/ 	.short	(.L_41 - .L_40)
.L_40:
        /*0338*/ 	.word	0x00000000


	//----- nvinfo : EIATTR_CBANK_PARAM_SIZE
	.align		4
.L_41:
        /*033c*/ 	.byte	0x03, 0x19
        /*033e*/ 	.short	0x0470


	//----- nvinfo : EIATTR_PARAM_CBANK
	.align		4
        /*0340*/ 	.byte	0x04, 0x0a
        /*0342*/ 	.short	(.L_43 - .L_42)
	.align		4
.L_42:
        /*0344*/ 	.word	index@(.nv.constant0._ZN7cutlass13device_kernelINS_4gemm6kernel13GemmUniversalIN4cute5tupleIJiiiiEEENS1_10collective13CollectiveMmaINS1_34MainloopSm90TmaGmmaWarpSpecializedILi7ENS5_IJNS4_1CILi8EEENSA_ILi1EEESC_EEENS1_35KernelTmaWarpSpecializedCooperativeEEENS5_IJNSA_ILi128EEESG_NSA_ILi64EEEEEENS_6half_tENS5_IJlSC_lEEESJ_NS5_IJSC_llEEENS4_8TiledMMAINS4_8MMA_AtomIJNS4_4SM904GMMA26MMA_64x128x16_F32F16F16_SSILNSP_5MajorE0ELSR_1ELNSP_7ScaleInE1ELSS_1EEEEEENS4_6LayoutINS5_IJNSA_ILi2EEESC_SC_EEENS5_IJSC_NSA_ILi0EEESY_EEEEENS5_IJNS4_10UnderscoreES11_S11_EEEEENS4_13SM90_TMA_LOADENS4_14ComposedLayoutINS4_7SwizzleILi3ELi4ELi3EEENS4_18smem_ptr_flag_bitsILi16EEENSV_INS5_IJSB_SH_EEENS5_IJSH_SC_EEEEEEEvNS4_8identityENS4_23SM90_TMA_LOAD_MULTICASTENS15_IS17_S19_NSV_INS5_IJSH_SB_EEENS5_IJSC_SH_EEEEEEEvS1E_EENS_8epilogue10collective6detail29Sm90TmaWarpSpecializedAdapterINS1M_15DefaultEpilogueISJ_SK_SK_NS1L_6thread17LinearCombinationISJ_Li1EffLNS1Q_9ScaleType4KindE0ELNS_15FloatRoundStyleE2ESJ_EENS1_15EpilogueDefaultEEEEEvvEEEEvNT_6ParamsE)
        /*0348*/ 	.short	0x0210
        /*034a*/ 	.short	0x0470


	//----- nvinfo : EIATTR_SW_WAR
	.align		4
.L_43:
        /*034c*/ 	.byte	0x04, 0x36
        /*034e*/ 	.short	(.L_45 - .L_44)
.L_44:
        /*0350*/ 	.word	0x00000008
.L_45:


//--------------------- .nv.callgraph             --------------------------
	.section	.nv.callgraph,"",@"SHT_CUDA_CALLGRAPH"
	.align	4
	.sectionentsize	8
	.align		4
        /*0000*/ 	.word	0x00000000
	.align		4
        /*0004*/ 	.word	0xffffffff
	.align		4
        /*0008*/ 	.word	index@(_ZN7cutlass13device_kernelINS_4gemm6kernel13GemmUniversalIN4cute5tupleIJiiiiEEENS1_10collective13CollectiveMmaINS1_34MainloopSm90TmaGmmaWarpSpecializedILi7ENS5_IJNS4_1CILi8EEENSA_ILi1EEESC_EEENS1_35KernelTmaWarpSpecializedCooperativeEEENS5_IJNSA_ILi128EEESG_NSA_ILi64EEEEEENS_6half_tENS5_IJlSC_lEEESJ_NS5_IJSC_llEEENS4_8TiledMMAINS4_8MMA_AtomIJNS4_4SM904GMMA26MMA_64x128x16_F32F16F16_SSILNSP_5MajorE0ELSR_1ELNSP_7ScaleInE1ELSS_1EEEEEENS4_6LayoutINS5_IJNSA_ILi2EEESC_SC_EEENS5_IJSC_NSA_ILi0EEESY_EEEEENS5_IJNS4_10UnderscoreES11_S11_EEEEENS4_13SM90_TMA_LOADENS4_14ComposedLayoutINS4_7SwizzleILi3ELi4ELi3EEENS4_18smem_ptr_flag_bitsILi16EEENSV_INS5_IJSB_SH_EEENS5_IJSH_SC_EEEEEEEvNS4_8identityENS4_23SM90_TMA_LOAD_MULTICASTENS15_IS17_S19_NSV_INS5_IJSH_SB_EEENS5_IJSC_SH_EEEEEEEvS1E_EENS_8epilogue10collective6detail29Sm90TmaWarpSpecializedAdapterINS1M_15DefaultEpilogueISJ_SK_SK_NS1L_6thread17LinearCombinationISJ_Li1EffLNS1Q_9ScaleType4KindE0ELNS_15FloatRoundStyleE2ESJ_EENS1_15EpilogueDefaultEEEEEvvEEEEvNT_6ParamsE)
	.align		4
        /*000c*/ 	.word	index@(__assertfail)
	.align		4
        /*0010*/ 	.word	0x00000000
	.align		4
        /*0014*/ 	.word	0xfffffffe
	.align		4
        /*0018*/ 	.word	0x00000000
	.align		4
        /*001c*/ 	.word	0xfffffffd
	.align		4
        /*0020*/ 	.word	0x00000000
	.align		4
        /*0024*/ 	.word	0xfffffffc


//--------------------- .nv.constant4             --------------------------
	.section	.nv.constant4,"a",@progbits
	.align	8
	.align		8
.nv.constant4:
        /*0000*/ 	.dword	__assertfail
	.align		8
        /*0008*/ 	.dword	__unnamed_1
	.align		8
        /*0010*/ 	.dword	_ZN40_INTERNAL_b9a9b2e9_4_k_cu_d14f8e99_206864cuda3std3__45__cpo5beginE
	.align		8
        /*0018*/ 	.dword	_ZN40_INTERNAL_b9a9b2e9_4_k_cu_d14f8e99_206864cuda3std3__45__cpo3endE
	.align		8
        /*0020*/ 	.dword	_ZN40_INTERNAL_b9a9b2e9_4_k_cu_d14f8e99_206864cuda3std3__45__cpo6cbeginE
	.align		8
        /*0028*/ 	.dword	_ZN40_INTERNAL_b9a9b2e9_4_k_cu_d14f8e99_206864cuda3std3__45__cpo4cendE
	.align		8
        /*0030*/ 	.dword	_ZN40_INTERNAL_b9a9b2e9_4_k_cu_d14f8e99_206864cuda3std3__442_GLOBAL__N__b9a9b2e9_4_k_cu_d14f8e99_206866ignoreE
	.align		8
        /*0038*/ 	.dword	_ZN40_INTERNAL_b9a9b2e9_4_k_cu_d14f8e99_206864cuda3std3__419piecewise_constructE
	.align		8
        /*0040*/ 	.dword	_ZN40_INTERNAL_b9a9b2e9_4_k_cu_d14f8e99_206864cuda3std3__48in_placeE
	.align		8
        /*0048*/ 	.dword	_ZN40_INTERNAL_b9a9b2e9_4_k_cu_d14f8e99_206864cuda3std6ranges3__45__cpo4swapE
	.align		8
        /*0050*/ 	.dword	_ZN40_INTERNAL_b9a9b2e9_4_k_cu_d14f8e99_206864cuda3std6ranges3__45__cpo9iter_moveE
	.align		8
        /*0058*/ 	.dword	_ZN40_INTERNAL_b9a9b2e9_4_k_cu_d14f8e99_206864cute7productE
	.align		8
        /*0060*/ 	.dword	_ZN40_INTERNAL_b9a9b2e9_4_k_cu_d14f8e99_206864cute1_E
	.align		8
        /*0068*/ 	.dword	$str$22
	.align		8
        /*0070*/ 	.dword	$str$23


//--------------------- .text._ZN7cutlass13device_kernelINS_4gemm6kernel13GemmUniversalIN4cute5tupleIJiiiiEEENS1_10collective13CollectiveMmaINS1_34MainloopSm90TmaGmmaWarpSpecializedILi7ENS5_IJNS4_1CILi8EEENSA_ILi1EEESC_EEENS1_35KernelTmaWarpSpecializedCooperativeEEENS5_IJNSA_ILi128EEESG_NSA_ILi64EEEEEENS_6half_tENS5_IJlSC_lEEESJ_NS5_IJSC_llEEENS4_8TiledMMAINS4_8MMA_AtomIJNS4_4SM904GMMA26MMA_64x128x16_F32F16F16_SSILNSP_5MajorE0ELSR_1ELNSP_7ScaleInE1ELSS_1EEEEEENS4_6LayoutINS5_IJNSA_ILi2EEESC_SC_EEENS5_IJSC_NSA_ILi0EEESY_EEEEENS5_IJNS4_10UnderscoreES11_S11_EEEEENS4_13SM90_TMA_LOADENS4_14ComposedLayoutINS4_7SwizzleILi3ELi4ELi3EEENS4_18smem_ptr_flag_bitsILi16EEENSV_INS5_IJSB_SH_EEENS5_IJSH_SC_EEEEEEEvNS4_8identityENS4_23SM90_TMA_LOAD_MULTICASTENS15_IS17_S19_NSV_INS5_IJSH_SB_EEENS5_IJSC_SH_EEEEEEEvS1E_EENS_8epilogue10collective6detail29Sm90TmaWarpSpecializedAdapterINS1M_15DefaultEpilogueISJ_SK_SK_NS1L_6thread17LinearCombinationISJ_Li1EffLNS1Q_9ScaleType4KindE0ELNS_15FloatRoundStyleE2ESJ_EENS1_15EpilogueDefaultEEEEEvvEEEEvNT_6ParamsE --------------------------
	.section	.text._ZN7cutlass13device_kernelINS_4gemm6kernel13GemmUniversalIN4cute5tupleIJiiiiEEENS1_10collective13CollectiveMmaINS1_34MainloopSm90TmaGmmaWarpSpecializedILi7ENS5_IJNS4_1CILi8EEENSA_ILi1EEESC_EEENS1_35KernelTmaWarpSpecializedCooperativeEEENS5_IJNSA_ILi128EEESG_NSA_ILi64EEEEEENS_6half_tENS5_IJlSC_lEEESJ_NS5_IJSC_llEEENS4_8TiledMMAINS4_8MMA_AtomIJNS4_4SM904GMMA26MMA_64x128x16_F32F16F16_SSILNSP_5MajorE0ELSR_1ELNSP_7ScaleInE1ELSS_1EEEEEENS4_6LayoutINS5_IJNSA_ILi2EEESC_SC_EEENS5_IJSC_NSA_ILi0EEESY_EEEEENS5_IJNS4_10UnderscoreES11_S11_EEEEENS4_13SM90_TMA_LOADENS4_14ComposedLayoutINS4_7SwizzleILi3ELi4ELi3EEENS4_18smem_ptr_flag_bitsILi16EEENSV_INS5_IJSB_SH_EEENS5_IJSH_SC_EEEEEEEvNS4_8identityENS4_23SM90_TMA_LOAD_MULTICASTENS15_IS17_S19_NSV_INS5_IJSH_SB_EEENS5_IJSC_SH_EEEEEEEvS1E_EENS_8epilogue10collective6detail29Sm90TmaWarpSpecializedAdapterINS1M_15DefaultEpilogueISJ_SK_SK_NS1L_6thread17LinearCombinationISJ_Li1EffLNS1Q_9ScaleType4KindE0ELNS_15FloatRoundStyleE2ESJ_EENS1_15EpilogueDefaultEEEEEvvEEEEvNT_6ParamsE,"ax",@progbits
	.align	128
.text._ZN7cutlass13device_kernelINS_4gemm6kernel13GemmUniversalIN4cute5tupleIJiiiiEEENS1_10collective13CollectiveMmaINS1_34MainloopSm90TmaGmmaWarpSpecializedILi7ENS5_IJNS4_1CILi8EEENSA_ILi1EEESC_EEENS1_35KernelTmaWarpSpecializedCooperativeEEENS5_IJNSA_ILi128EEESG_NSA_ILi64EEEEEENS_6half_tENS5_IJlSC_lEEESJ_NS5_IJSC_llEEENS4_8TiledMMAINS4_8MMA_AtomIJNS4_4SM904GMMA26MMA_64x128x16_F32F16F16_SSILNSP_5MajorE0ELSR_1ELNSP_7ScaleInE1ELSS_1EEEEEENS4_6LayoutINS5_IJNSA_ILi2EEESC_SC_EEENS5_IJSC_NSA_ILi0EEESY_EEEEENS5_IJNS4_10UnderscoreES11_S11_EEEEENS4_13SM90_TMA_LOADENS4_14ComposedLayoutINS4_7SwizzleILi3ELi4ELi3EEENS4_18smem_ptr_flag_bitsILi16EEENSV_INS5_IJSB_SH_EEENS5_IJSH_SC_EEEEEEEvNS4_8identityENS4_23SM90_TMA_LOAD_MULTICASTENS15_IS17_S19_NSV_INS5_IJSH_SB_EEENS5_IJSC_SH_EEEEEEEvS1E_EENS_8epilogue10collective6detail29Sm90TmaWarpSpecializedAdapterINS1M_15DefaultEpilogueISJ_SK_SK_NS1L_6thread17LinearCombinationISJ_Li1EffLNS1Q_9ScaleType4KindE0ELNS_15FloatRoundStyleE2ESJ_EENS1_15EpilogueDefaultEEEEEvvEEEEvNT_6ParamsE:
        .type           _ZN7cutlass13device_kernelINS_4gemm6kernel13GemmUniversalIN4cute5tupleIJiiiiEEENS1_10collective13CollectiveMmaINS1_34MainloopSm90TmaGmmaWarpSpecializedILi7ENS5_IJNS4_1CILi8EEENSA_ILi1EEESC_EEENS1_35KernelTmaWarpSpecializedCooperativeEEENS5_IJNSA_ILi128EEESG_NSA_ILi64EEEEEENS_6half_tENS5_IJlSC_lEEESJ_NS5_IJSC_llEEENS4_8TiledMMAINS4_8MMA_AtomIJNS4_4SM904GMMA26MMA_64x128x16_F32F16F16_SSILNSP_5MajorE0ELSR_1ELNSP_7ScaleInE1ELSS_1EEEEEENS4_6LayoutINS5_IJNSA_ILi2EEESC_SC_EEENS5_IJSC_NSA_ILi0EEESY_EEEEENS5_IJNS4_10UnderscoreES11_S11_EEEEENS4_13SM90_TMA_LOADENS4_14ComposedLayoutINS4_7SwizzleILi3ELi4ELi3EEENS4_18smem_ptr_flag_bitsILi16EEENSV_INS5_IJSB_SH_EEENS5_IJSH_SC_EEEEEEEvNS4_8identityENS4_23SM90_TMA_LOAD_MULTICASTENS15_IS17_S19_NSV_INS5_IJSH_SB_EEENS5_IJSC_SH_EEEEEEEvS1E_EENS_8epilogue10collective6detail29Sm90TmaWarpSpecializedAdapterINS1M_15DefaultEpilogueISJ_SK_SK_NS1L_6thread17LinearCombinationISJ_Li1EffLNS1Q_9ScaleType4KindE0ELNS_15FloatRoundStyleE2ESJ_EENS1_15EpilogueDefaultEEEEEvvEEEEvNT_6ParamsE,@function
        .size           _ZN7cutlass13device_kernelINS_4gemm6kernel13GemmUniversalIN4cute5tupleIJiiiiEEENS1_10collective13CollectiveMmaINS1_34MainloopSm90TmaGmmaWarpSpecializedILi7ENS5_IJNS4_1CILi8EEENSA_ILi1EEESC_EEENS1_35KernelTmaWarpSpecializedCooperativeEEENS5_IJNSA_ILi128EEESG_NSA_ILi64EEEEEENS_6half_tENS5_IJlSC_lEEESJ_NS5_IJSC_llEEENS4_8TiledMMAINS4_8MMA_AtomIJNS4_4SM904GMMA26MMA_64x128x16_F32F16F16_SSILNSP_5MajorE0ELSR_1ELNSP_7ScaleInE1ELSS_1EEEEEENS4_6LayoutINS5_IJNSA_ILi2EEESC_SC_EEENS5_IJSC_NSA_ILi0EEESY_EEEEENS5_IJNS4_10UnderscoreES11_S11_EEEEENS4_13SM90_TMA_LOADENS4_14ComposedLayoutINS4_7SwizzleILi3ELi4ELi3EEENS4_18smem_ptr_flag_bitsILi16EEENSV_INS5_IJSB_SH_EEENS5_IJSH_SC_EEEEEEEvNS4_8identityENS4_23SM90_TMA_LOAD_MULTICASTENS15_IS17_S19_NSV_INS5_IJSH_SB_EEENS5_IJSC_SH_EEEEEEEvS1E_EENS_8epilogue10collective6detail29Sm90TmaWarpSpecializedAdapterINS1M_15DefaultEpilogueISJ_SK_SK_NS1L_6thread17LinearCombinationISJ_Li1EffLNS1Q_9ScaleType4KindE0ELNS_15FloatRoundStyleE2ESJ_EENS1_15EpilogueDefaultEEEEEvvEEEEvNT_6ParamsE,(.L_x_205 - _ZN7cutlass13device_kernelINS_4gemm6kernel13GemmUniversalIN4cute5tupleIJiiiiEEENS1_10collective13CollectiveMmaINS1_34MainloopSm90TmaGmmaWarpSpecializedILi7ENS5_IJNS4_1CILi8EEENSA_ILi1EEESC_EEENS1_35KernelTmaWarpSpecializedCooperativeEEENS5_IJNSA_ILi128EEESG_NSA_ILi64EEEEEENS_6half_tENS5_IJlSC_lEEESJ_NS5_IJSC_llEEENS4_8TiledMMAINS4_8MMA_AtomIJNS4_4SM904GMMA26MMA_64x128x16_F32F16F16_SSILNSP_5MajorE0ELSR_1ELNSP_7ScaleInE1ELSS_1EEEEEENS4_6LayoutINS5_IJNSA_ILi2EEESC_SC_EEENS5_IJSC_NSA_ILi0EEESY_EEEEENS5_IJNS4_10UnderscoreES11_S11_EEEEENS4_13SM90_TMA_LOADENS4_14ComposedLayoutINS4_7SwizzleILi3ELi4ELi3EEENS4_18smem_ptr_flag_bitsILi16EEENSV_INS5_IJSB_SH_EEENS5_IJSH_SC_EEEEEEEvNS4_8identityENS4_23SM90_TMA_LOAD_MULTICASTENS15_IS17_S19_NSV_INS5_IJSH_SB_EEENS5_IJSC_SH_EEEEEEEvS1E_EENS_8epilogue10collective6detail29Sm90TmaWarpSpecializedAdapterINS1M_15DefaultEpilogueISJ_SK_SK_NS1L_6thread17LinearCombinationISJ_Li1EffLNS1Q_9ScaleType4KindE0ELNS_15FloatRoundStyleE2ESJ_EENS1_15EpilogueDefaultEEEEEvvEEEEvNT_6ParamsE)
        .other          _ZN7cutlass13device_kernelINS_4gemm6kernel13GemmUniversalIN4cute5tupleIJiiiiEEENS1_10collective13CollectiveMmaINS1_34MainloopSm90TmaGmmaWarpSpecializedILi7ENS5_IJNS4_1CILi8EEENSA_ILi1EEESC_EEENS1_35KernelTmaWarpSpecializedCooperativeEEENS5_IJNSA_ILi128EEESG_NSA_ILi64EEEEEENS_6half_tENS5_IJlSC_lEEESJ_NS5_IJSC_llEEENS4_8TiledMMAINS4_8MMA_AtomIJNS4_4SM904GMMA26MMA_64x128x16_F32F16F16_SSILNSP_5MajorE0ELSR_1ELNSP_7ScaleInE1ELSS_1EEEEEENS4_6LayoutINS5_IJNSA_ILi2EEESC_SC_EEENS5_IJSC_NSA_ILi0EEESY_EEEEENS5_IJNS4_10UnderscoreES11_S11_EEEEENS4_13SM90_TMA_LOADENS4_14ComposedLayoutINS4_7SwizzleILi3ELi4ELi3EEENS4_18smem_ptr_flag_bitsILi16EEENSV_INS5_IJSB_SH_EEENS5_IJSH_SC_EEEEEEEvNS4_8identityENS4_23SM90_TMA_LOAD_MULTICASTENS15_IS17_S19_NSV_INS5_IJSH_SB_EEENS5_IJSC_SH_EEEEEEEvS1E_EENS_8epilogue10collective6detail29Sm90TmaWarpSpecializedAdapterINS1M_15DefaultEpilogueISJ_SK_SK_NS1L_6thread17LinearCombinationISJ_Li1EffLNS1Q_9ScaleType4KindE0ELNS_15FloatRoundStyleE2ESJ_EENS1_15EpilogueDefaultEEEEEvvEEEEvNT_6ParamsE,@"STO_CUDA_ENTRY STV_DEFAULT"
_ZN7cutlass13device_kernelINS_4gemm6kernel13GemmUniversalIN4cute5tupleIJiiiiEEENS1_10collective13CollectiveMmaINS1_34MainloopSm90TmaGmmaWarpSpecializedILi7ENS5_IJNS4_1CILi8EEENSA_ILi1EEESC_EEENS1_35KernelTmaWarpSpecializedCooperativeEEENS5_IJNSA_ILi128EEESG_NSA_ILi64EEEEEENS_6half_tENS5_IJlSC_lEEESJ_NS5_IJSC_llEEENS4_8TiledMMAINS4_8MMA_AtomIJNS4_4SM904GMMA26MMA_64x128x16_F32F16F16_SSILNSP_5MajorE0ELSR_1ELNSP_7ScaleInE1ELSS_1EEEEEENS4_6LayoutINS5_IJNSA_ILi2EEESC_SC_EEENS5_IJSC_NSA_ILi0EEESY_EEEEENS5_IJNS4_10UnderscoreES11_S11_EEEEENS4_13SM90_TMA_LOADENS4_14ComposedLayoutINS4_7SwizzleILi3ELi4ELi3EEENS4_18smem_ptr_flag_bitsILi16EEENSV_INS5_IJSB_SH_EEENS5_IJSH_SC_EEEEEEEvNS4_8identityENS4_23SM90_TMA_LOAD_MULTICASTENS15_IS17_S19_NSV_INS5_IJSH_SB_EEENS5_IJSC_SH_EEEEEEEvS1E_EENS_8epilogue10collective6detail29Sm90TmaWarpSpecializedAdapterINS1M_15DefaultEpilogueISJ_SK_SK_NS1L_6thread17LinearCombinationISJ_Li1EffLNS1Q_9ScaleType4KindE0ELNS_15FloatRoundStyleE2ESJ_EENS1_15EpilogueDefaultEEEEEvvEEEEvNT_6ParamsE:
[----:B------:R-:W0:Y:S01]  /*0000*/  LDC R1, c[0x0][0x28] ;  /* 0x00000a00ff017b82 */ /* 0x000e220000000800 */
[----:B------:R-:W1:Y:S01]  /*0010*/  S2R R95, SR_TID.X ;  /* 0x00000000005f7919 */ /* 0x000e620000002100 */
[----:B------:R-:W-:Y:S01]  /*0020*/  ELECT P0, URZ, PT ;  /* 0x00000000003f782f */ /* 0x000fe20003800000 */
[----:B------:R-:W-:Y:S01]  /*0030*/  BSSY B0, `(.L_x_0) ;  /* 0x000000f000007945 */ /* 0x000fe20003800000 */
[--C-:B-1----:R-:W-:Y:S02]  /*0040*/  SHF.R.U32.HI R0, RZ, 0x5, R95.reuse ;  /* 0x00000005ff007819 */ /* 0x102fe4000001165f */
[----:B------:R-:W-:-:S03]  /*0050*/  SHF.R.U32.HI R6, RZ, 0x7, R95 ;  /* 0x00000007ff067819 */ /* 0x000fc6000001165f */
[----:B------:R-:W1:Y:S04]  /*0060*/  SHFL.IDX PT, R3, R0, RZ, 0x1f ;  /* 0x00001fff00037589 */ /* 0x000e6800000e0000 */
[----:B------:R2:W3:Y:S01]  /*0070*/  SHFL.IDX PT, R2, R6, RZ, 0x1f ;  /* 0x00001fff06027589 */ /* 0x0004e200000e0000 */
[----:B-1----:R-:W-:-:S13]  /*0080*/  ISETP.NE.OR P0, PT, R3, RZ, !P0 ;  /* 0x000000ff0300720c */ /* 0x002fda0004705670 */
[----:B0-23--:R-:W-:Y:S05]  /*0090*/  @P0 BRA `(.L_x_1) ;  /* 0x0000000000200947 */ /* 0x00dfea0003800000 */
[----:B------:R-:W-:Y:S02]  /*00a0*/  ULDC.64 UR4, c[0x0][0x198] ;  /* 0x0000660000047ab9 */ /* 0x000fe40000000a00 */
[----:B------:R-:W-:Y:S02]  /*00b0*/  UIADD3 UR6, UP0, UR4, 0xf0, URZ ;  /* 0x000000f004067890 */ /* 0x000fe4000ff1e03f */
[----:B------:R-:W-:Y:S02]  /*00c0*/  UIADD3 UR4, UP1, UR4, 0x1f0, URZ ;  /* 0x000001f004047890 */ /* 0x000fe4000ff3e03f */
[----:B------:R-:W-:Y:S02]  /*00d0*/  UIADD3.X UR7, URZ, UR5, URZ, UP0, !UPT ;  /* 0x000000053f077290 */ /* 0x000fe400087fe43f */
[----:B------:R-:W-:-:S07]  /*00e0*/  UIADD3.X UR5, URZ, UR5, URZ, UP1, !UPT ;  /* 0x000000053f057290 */ /* 0x000fce0008ffe43f */
[----:B------:R0:W-:Y:S02]  /*00f0*/  UTMACCTL.PF [UR6] ;  /* 0x00000000060079b9 */ /* 0x0001e40008040000 */
[----:B------:R0:W-:Y:S02]  /*0100*/  UTMACCTL.PF [UR4] ;  /* 0x00000000040079b9 */ /* 0x0001e40008040000 */
[----:B0-----:R-:W-:Y:S01]  /*0110*/  NOP ;  /* 0x0000000000007918 */ /* 0x001fe20000000000 */
.L_x_1:
[----:B------:R-:W-:Y:S05]  /*0120*/  BSYNC B0 ;  /* 0x0000000000007941 */ /* 0x000fea0003800000 */
.L_x_0:
[----:B------:R-:W0:Y:S01]  /*0130*/  SHFL.IDX PT, R5, R0, RZ, 0x1f ;  /* 0x00001fff00057589 */ /* 0x000e2200000e0000 */
[----:B------:R-:W-:-:S04]  /*0140*/  SHF.R.S32.HI R4, RZ, 0x1f, R95 ;  /* 0x0000001fff047819 */ /* 0x000fc8000001145f */
[----:B------:R-:W-:-:S04]  /*0150*/  LEA.HI R4, R4, R95, RZ, 0x7 ;  /* 0x0000005f04047211 */ /* 0x000fc800078f38ff */
[----:B------:R-:W-:Y:S02]  /*0160*/  LOP3.LUT R4, R4, 0xffffff80, RZ, 0xc0, !PT ;  /* 0xffffff8004047812 */ /* 0x000fe400078ec0ff */
[----:B0-----:R-:W-:-:S13]  /*0170*/  ISETP.NE.AND P0, PT, R5, RZ, PT ;  /* 0x000000ff0500720c */ /* 0x001fda0003f05270 */
[----:B------:R-:W-:Y:S05]  /*0180*/  @P0 BRA `(.L_x_2) ;  /* 0x0000000000700947 */ /* 0x000fea0003800000 */
[----:B------:R-:W0:Y:S01]  /*0190*/  S2UR UR8, SR_CgaCtaId ;  /* 0x00000000000879c3 */ /* 0x000e220000008800 */
[----:B------:R-:W-:Y:S01]  /*01a0*/  UMOV UR4, 0x400 ;  /* 0x0000040000047882 */ /* 0x000fe20000000000 */
[----:B------:R-:W-:Y:S01]  /*01b0*/  UMOV UR5, 0x1 ;  /* 0x0000000100057882 */ /* 0x000fe20000000000 */
[----:B------:R-:W-:Y:S01]  /*01c0*/  UMOV UR6, 0x10 ;  /* 0x0000001000067882 */ /* 0x000fe20000000000 */
[----:B------:R-:W-:Y:S01]  /*01d0*/  ELECT P0, URZ, PT ;  /* 0x00000000003f782f */ /* 0x000fe20003800000 */
[----:B------:R-:W-:-:S04]  /*01e0*/  UIADD3 UR6, -UR6, 0x100000, URZ ;  /* 0x0010000006067890 */ /* 0x000fc8000fffe13f */
[----:B------:R-:W-:Y:S02]  /*01f0*/  USHF.L.U32 UR7, UR6, 0xb, URZ ;  /* 0x0000000b06077899 */ /* 0x000fe4000800063f */
[----:B------:R-:W-:Y:S02]  /*0200*/  USHF.L.U32 UR6, UR6, 0x1, URZ ;  /* 0x0000000106067899 */ /* 0x000fe4000800063f */
[----:B0-----:R-:W-:Y:S02]  /*0210*/  ULEA UR8, UR8, UR4, 0x18 ;  /* 0x0000000408087291 */ /* 0x001fe4000f8ec03f */
[----:B------:R-:W-:-:S04]  /*0220*/  UIADD3 UR4, -UR5, 0x100000, URZ ;  /* 0x0010000005047890 */ /* 0x000fc8000fffe13f */
[----:B------:R-:W-:Y:S02]  /*0230*/  USHF.L.U32 UR5, UR4, 0xb, URZ ;  /* 0x0000000b04057899 */ /* 0x000fe4000800063f */
[----:B------:R-:W-:Y:S01]  /*0240*/  USHF.L.U32 UR4, UR4, 0x1, URZ ;  /* 0x0000000104047899 */ /* 0x000fe2000800063f */
[----:B------:R-:W0:Y:S11]  /*0250*/  FENCE.VIEW.ASYNC.S ;  /* 0x00000000000073c6 */ /* 0x000e360000000000 */
[----:B0-----:R0:W1:Y:S01]  /*0260*/  SYNCS.EXCH.64 URZ, [UR8], UR4 ;  /* 0x00000004083f75b2 */ /* 0x0010620008000100 */
[----:B------:R0:W2:Y:S01]  /*0270*/  SYNCS.EXCH.64 URZ, [UR8+0x38], UR6 ;  /* 0x00003806083f75b2 */ /* 0x0000a20008000100 */
[----:B------:R0:W3:Y:S01]  /*0280*/  SYNCS.EXCH.64 URZ, [UR8+0x8], UR4 ;  /* 0x00000804083f75b2 */ /* 0x0000e20008000100 */
[----:B------:R0:W4:Y:S01]  /*0290*/  SYNCS.EXCH.64 URZ, [UR8+0x40], UR6 ;  /* 0x00004006083f75b2 */ /* 0x0001220008000100 */
[----:B------:R0:W0:Y:S01]  /*02a0*/  SYNCS.EXCH.64 URZ, [UR8+0x10], UR4 ;  /* 0x00001004083f75b2 */ /* 0x0000220008000100 */
        /* <DEDUP_REMOVED lines=9> */
[----:B------:R-:W-:Y:S01]  /*0340*/  NOP ;  /* 0x0000000000007918 */ /* 0x000fe20000000000 */
.L_x_2:
[----:B------:R-:W-:Y:S01]  /*0350*/  IMAD.IADD R8, R95, 0x1, -R4 ;  /* 0x000000015f087824 */ /* 0x000fe200078e0a04 */
[----:B------:R-:W5:Y:S01]  /*0360*/  SHFL.IDX PT, R0, R0, RZ, 0x1f ;  /* 0x00001fff00007589 */ /* 0x000f6200000e0000 */
[----:B0-----:R-:W0:Y:S01]  /*0370*/  S2UR UR8, SR_CTAID.X ;  /* 0x00000000000879c3 */ /* 0x001e220000002500 */
[----:B------:R-:W-:Y:S02]  /*0380*/  SHF.R.S32.HI R12, RZ, 0x1f, R5 ;  /* 0x0000001fff0c7819 */ /* 0x000fe40000011405 */
[----:B------:R-:W-:Y:S02]  /*0390*/  ELECT P0, URZ, PT ;  /* 0x00000000003f782f */ /* 0x000fe40003800000 */
[----:B------:R-:W-:Y:S01]  /*03a0*/  SHF.R.S32.HI R7, RZ, 0x1f, R8 ;  /* 0x0000001fff077819 */ /* 0x000fe20000011408 */
[----:B------:R-:W1:Y:S01]  /*03b0*/  S2R R4, SR_CTAID.Y ;  /* 0x0000000000047919 */ /* 0x000e620000002600 */
[----:B------:R-:W-:Y:S01]  /*03c0*/  LEA.HI R12, R12, R5, RZ, 0x2 ;  /* 0x000000050c0c7211 */ /* 0x000fe200078f10ff */
[----:B------:R-:W-:Y:S01]  /*03d0*/  ULDC UR4, c[0x0][0x150] ;  /* 0x0000540000047ab9 */ /* 0x000fe20000000800 */
[----:B------:R-:W-:Y:S01]  /*03e0*/  LEA.HI R7, R7, R8, RZ, 0x3 ;  /* 0x0000000807077211 */ /* 0x000fe200078f18ff */
[----:B------:R-:W2:Y:S01]  /*03f0*/  LDC R13, c[0x0][0x144] ;  /* 0x00005100ff0d7b82 */ /* 0x000ea20000000800 */
[----:B------:R-:W-:Y:S01]  /*0400*/  LOP3.LUT R12, R12, 0x3ffffffc, RZ, 0xc0, !PT ;  /* 0x3ffffffc0c0c7812 */ /* 0x000fe200078ec0ff */
[----:B------:R-:W-:Y:S01]  /*0410*/  NOP ;  /* 0x0000000000007918 */ /* 0x000fe20000000000 */
[--C-:B------:R-:W-:Y:S01]  /*0420*/  SHF.R.S32.HI R9, RZ, 0x3, R7.reuse ;  /* 0x00000003ff097819 */ /* 0x100fe20000011407 */
[----:B------:R-:W-:Y:S01]  /*0430*/  NOP ;  /* 0x0000000000007918 */ /* 0x000fe20000000000 */
[----:B------:R-:W-:Y:S01]  /*0440*/  SHF.R.S32.HI R10, RZ, 0x1f, R7 ;  /* 0x0000001fff0a7819 */ /* 0x000fe20000011407 */
[----:B------:R-:W-:Y:S01]  /*0450*/  IMAD.IADD R7, R5, 0x1, -R12 ;  /* 0x0000000105077824 */ /* 0x000fe200078e0a0c */
[----:B------:R-:W-:Y:S01]  /*0460*/  ISETP.NE.AND P3, PT, R2, RZ, PT ;  /* 0x000000ff0200720c */ /* 0x000fe20003f65270 */
[----:B------:R-:W3:Y:S01]  /*0470*/  LDC R15, c[0x0][0x140] ;  /* 0x00005000ff0f7b82 */ /* 0x000ee20000000800 */
[----:B------:R-:W-:Y:S01]  /*0480*/  LEA.HI R10, R10, R9, RZ, 0x2 ;  /* 0x000000090a0a7211 */ /* 0x000fe200078f10ff */
[----:B------:R-:W-:-:S03]  /*0490*/  IMAD.MOV.U32 R22, RZ, RZ, 0x1 ;  /* 0x00000001ff167424 */ /* 0x000fc600078e00ff */
[----:B------:R-:W-:Y:S02]  /*04a0*/  LOP3.LUT R10, R10, 0xfffffffc, RZ, 0xc0, !PT ;  /* 0xfffffffc0a0a7812 */ /* 0x000fe400078ec0ff */
[----:B-----5:R-:W-:Y:S02]  /*04b0*/  ISETP.NE.OR P0, PT, R0, RZ, !P0 ;  /* 0x000000ff0000720c */ /* 0x020fe40004705670 */
[----:B0-----:R-:W-:Y:S01]  /*04c0*/  I2FP.F32.U32 R0, UR8 ;  /* 0x0000000800007c45 */ /* 0x001fe20008201000 */
[----:B------:R-:W-:Y:S02]  /*04d0*/  IMAD.IADD R10, R9, 0x1, -R10 ;  /* 0x00000001090a7824 */ /* 0x000fe400078e0a0a */
[----:B------:R-:W0:Y:S02]  /*04e0*/  LDC R9, c[0x0][0x148] ;  /* 0x00005200ff097b82 */ /* 0x000e240000000800 */
[----:B------:R-:W-:Y:S02]  /*04f0*/  IMAD R7, R7, 0x4, R10 ;  /* 0x0000000407077824 */ /* 0x000fe400078e020a */
[----:B------:R-:W-:Y:S01]  /*0500*/  FMUL R11, R0, UR4 ;  /* 0x00000004000b7c20 */ /* 0x000fe20008400000 */
[----:B------:R-:W-:Y:S01]  /*0510*/  ULDC UR4, c[0x0][0x154] ;  /* 0x0000550000047ab9 */ /* 0x000fe20000000800 */
[----:B------:R-:W-:-:S02]  /*0520*/  IMAD.SHL.U32 R0, R7, 0x4, RZ ;  /* 0x0000000407007824 */ /* 0x000fc400078e00ff */
[----:B------:R-:W-:Y:S02]  /*0530*/  VOTEU.ALL UP0, P0 ;  /* 0x00000000003f7886 */ /* 0x000fe40000000000 */
[----:B------:R-:W5:Y:S01]  /*0540*/  F2I.U32.TRUNC.NTZ R11, R11 ;  /* 0x0000000b000b7305 */ /* 0x000f62000020f000 */
[----:B------:R-:W-:Y:S01]  /*0550*/  VOTEU.ALL UP1, P0 ;  /* 0x00000000003f7886 */ /* 0x000fe20000020000 */
[----:B------:R-:W-:Y:S02]  /*0560*/  LOP3.LUT R19, R7, 0xc, R0, 0x78, !PT ;  /* 0x0000000c07137812 */ /* 0x000fe400078e7800 */
[----:B-1----:R-:W-:Y:S01]  /*0570*/  I2FP.F32.U32 R7, R4 ;  /* 0x0000000400077245 */ /* 0x002fe20000201000 */
[----:B------:R-:W1:Y:S01]  /*0580*/  @!UP0 S2UR UR7, SR_CgaCtaId ;  /* 0x00000000000789c3 */ /* 0x000e620000008800 */
[----:B------:R-:W-:Y:S01]  /*0590*/  SHF.R.S32.HI R10, RZ, 0x1f, R19 ;  /* 0x0000001fff0a7819 */ /* 0x000fe20000011413 */
[----:B------:R-:W-:Y:S01]  /*05a0*/  @!UP0 UMOV UR6, 0x400 ;  /* 0x0000040000068882 */ /* 0x000fe20000000000 */
[----:B------:R-:W-:Y:S01]  /*05b0*/  SHF.R.S32.HI R0, RZ, 0x1f, R3 ;  /* 0x0000001fff007819 */ /* 0x000fe20000011403 */
[----:B------:R-:W-:Y:S01]  /*05c0*/  FMUL R14, R7, UR4 ;  /* 0x00000004070e7c20 */ /* 0x000fe20008400000 */
[----:B------:R-:W-:Y:S01]  /*05d0*/  LEA.HI R10, R10, R19, RZ, 0x3 ;  /* 0x000000130a0a7211 */ /* 0x000fe200078f18ff */
[----:B------:R-:W-:Y:S01]  /*05e0*/  UMOV UR4, 0x20 ;  /* 0x0000002000047882 */ /* 0x000fe20000000000 */
[----:B------:R-:W-:Y:S01]  /*05f0*/  LEA.HI R0, R0, R3, RZ, 0x2 ;  /* 0x0000000300007211 */ /* 0x000fe200078f10ff */
[----:B------:R-:W-:-:S04]  /*0600*/  @!UP0 UIADD3 UR4, -UR4, 0x100000, URZ ;  /* 0x0010000004048890 */ /* 0x000fc8000fffe13f */
[----:B------:R-:W-:Y:S02]  /*0610*/  @!UP0 USHF.L.U32 UR5, UR4, 0xb, URZ ;  /* 0x0000000b04058899 */ /* 0x000fe4000800063f */
[----:B------:R-:W-:Y:S01]  /*0620*/  @!UP0 USHF.L.U32 UR4, UR4, 0x1, URZ ;  /* 0x0000000104048899 */ /* 0x000fe2000800063f */
[----:B------:R-:W-:Y:S01]  /*0630*/  LOP3.LUT R12, R10, 0xfffffff8, RZ, 0xc0, !PT ;  /* 0xfffffff80a0c7812 */ /* 0x000fe200078ec0ff */
[----:B-----5:R-:W-:Y:S01]  /*0640*/  IMAD.MOV R16, RZ, RZ, -R11 ;  /* 0x000000ffff107224 */ /* 0x020fe200078e0a0b */
[----:B------:R-:W5:Y:S01]  /*0650*/  F2I.U32.TRUNC.NTZ R14, R14 ;  /* 0x0000000e000e7305 */ /* 0x000f62000020f000 */
[----:B------:R-:W-:Y:S02]  /*0660*/  LOP3.LUT R0, R0, 0xfffffffc, RZ, 0xc0, !PT ;  /* 0xfffffffc00007812 */ /* 0x000fe400078ec0ff */
[----:B--2---:R-:W-:Y:S01]  /*0670*/  IMAD R7, R13, R16, UR8 ;  /* 0x000000080d077e24 */ /* 0x004fe2000f8e0210 */
[----:B---3--:R-:W-:Y:S01]  /*0680*/  ISETP.EQ.U32.AND P2, PT, R15, 0x1, PT ;  /* 0x000000010f00780c */ /* 0x008fe20003f42070 */
[----:B------:R-:W-:-:S02]  /*0690*/  IMAD.IADD R12, R19, 0x1, -R12 ;  /* 0x00000001130c7824 */ /* 0x000fc400078e0a0c */
[----:B------:R-:W-:Y:S01]  /*06a0*/  IMAD.IADD R3, R3, 0x1, -R0 ;  /* 0x0000000103037824 */ /* 0x000fe200078e0a00 */
[----:B------:R-:W-:Y:S02]  /*06b0*/  LOP3.LUT R0, R95, 0x7f, RZ, 0xc0, !PT ;  /* 0x0000007f5f007812 */ /* 0x000fe400078ec0ff */
[----:B------:R-:W-:Y:S02]  /*06c0*/  ISETP.NE.AND P4, PT, R12, R7, PT ;  /* 0x000000070c00720c */ /* 0x000fe40003f85270 */
[C---:B------:R-:W-:Y:S01]  /*06d0*/  ISETP.NE.AND P1, PT, R3.reuse, 0x3, PT ;  /* 0x000000030300780c */ /* 0x040fe20003f25270 */
[----:B-1----:R-:W-:Y:S01]  /*06e0*/  @!UP0 ULEA UR6, UR7, UR6, 0x18 ;  /* 0x0000000607068291 */ /* 0x002fe2000f8ec03f */
[----:B-----5:R-:W-:Y:S01]  /*06f0*/  IMAD.MOV R23, RZ, RZ, -R14 ;  /* 0x000000ffff177224 */ /* 0x020fe200078e0a0e */
[----:B------:R-:W-:Y:S01]  /*0700*/  VOTEU.ALL UP0, P0 ;  /* 0x00000000003f7886 */ /* 0x000fe20000000000 */
[----:B------:R-:W-:Y:S01]  /*0710*/  LOP3.LUT P0, RZ, R8, 0x7, RZ, 0xc0, !PT ;  /* 0x0000000708ff7812 */ /* 0x000fe2000780c0ff */
[----:B------:R-:W-:Y:S01]  /*0720*/  VIADD R8, R2, 0xffffffff ;  /* 0xffffffff02087836 */ /* 0x000fe20000000000 */
[----:B------:R-:W-:Y:S01]  /*0730*/  ISETP.EQ.OR P1, PT, R3, RZ, !P1 ;  /* 0x000000ff0300720c */ /* 0x000fe20004f22670 */
[----:B0-----:R-:W-:Y:S01]  /*0740*/  IMAD R11, R9, R23, R4 ;  /* 0x00000017090b7224 */ /* 0x001fe200078e0204 */
[----:B------:R-:W-:-:S03]  /*0750*/  ISETP.LT.U32.AND P0, PT, R19, 0x8, !P0 ;  /* 0x000000081300780c */ /* 0x000fc60004701070 */
[----:B------:R-:W-:Y:S02]  /*0760*/  @P4 SHF.R.S32.HI R10, RZ, 0x3, R10 ;  /* 0x00000003ff0a4819 */ /* 0x000fe4000001140a */
[----:B------:R-:W-:Y:S01]  /*0770*/  ISETP.EQ.AND P1, PT, R2, RZ, P1 ;  /* 0x000000ff0200720c */ /* 0x000fe20000f22270 */
[----:B------:R-:W0:Y:S02]  /*0780*/  FENCE.VIEW.ASYNC.S ;  /* 0x00000000000073c6 */ /* 0x000e240000000000 */
[----:B0-----:R0:W1:Y:S01]  /*0790*/  @!UP0 SYNCS.EXCH.64 URZ, [UR6+0x80], UR4 ;  /* 0x00008004063f85b2 */ /* 0x0010620008000100 */
[----:B------:R-:W-:Y:S02]  /*07a0*/  @P4 ISETP.NE.AND P5, PT, R10, R11, PT ;  /* 0x0000000b0a00420c */ /* 0x000fe40003fa5270 */
[----:B------:R-:W-:Y:S02]  /*07b0*/  ISETP.GE.U32.AND P6, PT, R8, 0x2, PT ;  /* 0x000000020800780c */ /* 0x000fe40003fc6070 */
[----:B------:R-:W-:-:S02]  /*07c0*/  SEL R11, RZ, 0x1, !P0 ;  /* 0x00000001ff0b7807 */ /* 0x000fc40004000000 */
[----:B------:R-:W-:Y:S02]  /*07d0*/  @P4 SEL R22, RZ, 0x1, P5 ;  /* 0x00000001ff164807 */ /* 0x000fe40002800000 */
[----:B------:R-:W-:Y:S02]  /*07e0*/  SEL R18, RZ, 0x1, !P1 ;  /* 0x00000001ff127807 */ /* 0x000fe40004800000 */
[----:B------:R-:W-:Y:S02]  /*07f0*/  LOP3.LUT R22, R22, R11, RZ, 0xc0, !PT ;  /* 0x0000000b16167212 */ /* 0x000fe400078ec0ff */
[----:B------:R-:W-:Y:S01]  /*0800*/  SEL R18, R18, 0x2, P6 ;  /* 0x0000000212127807 */ /* 0x000fe20003000000 */
[----:B------:R0:W2:Y:S01]  /*0810*/  @!UP1 SYNCS.EXCH.64 URZ, [UR6+0x88], UR4 ;  /* 0x00008804063f95b2 */ /* 0x0000a20008000100 */
[----:B------:R-:W-:Y:S01]  /*0820*/  NOP ;  /* 0x0000000000007918 */ /* 0x000fe20000000000 */
[----:B------:R-:W-:Y:S05]  /*0830*/  @!P2 BRA `(.L_x_3) ;  /* 0x000000000008a947 */ /* 0x000fea0003800000 */
[----:B-12-4-:R-:W-:Y:S01]  /*0840*/  UCGABAR_ARV ;  /* 0x00000000000079c7 */ /* 0x016fe20008000000 */
[----:B------:R-:W-:Y:S05]  /*0850*/  BRA `(.L_x_4) ;  /* 0x0000000000047947 */ /* 0x000fea0003800000 */
.L_x_3:
[----:B-12-4-:R-:W-:Y:S01]  /*0860*/  NOP ;  /* 0x0000000000007918 */ /* 0x016fe20000000000 */
.L_x_4:
[----:B------:R-:W1:Y:S01]  /*0870*/  LDC R2, c[0x0][0x65c] ;  /* 0x00019700ff027b82 */ /* 0x000e620000000800 */
[----:B------:R-:W-:Y:S02]  /*0880*/  IMAD.U32 R10, RZ, RZ, UR8 ;  /* 0x00000008ff0a7e24 */ /* 0x000fe4000f8e00ff */
[----:B------:R-:W-:Y:S01]  /*0890*/  IMAD.MOV.U32 R11, RZ, RZ, RZ ;  /* 0x000000ffff0b7224 */ /* 0x000fe200078e00ff */
[----:B-1----:R-:W-:-:S04]  /*08a0*/  ISETP.NE.AND P1, PT, R2, 0x1, PT ;  /* 0x000000010200780c */ /* 0x002fc80003f25270 */
[----:B------:R-:W-:-:S09]  /*08b0*/  P2R R5, PR, RZ, 0x2 ;  /* 0x00000002ff057803 */ /* 0x000fd20000000000 */
[----:B------:R-:W1:Y:S01]  /*08c0*/  @P1 LDC R17, c[0x0][0x10] ;  /* 0x00000400ff111b82 */ /* 0x000e620000000800 */
[----:B------:R-:W-:Y:S02]  /*08d0*/  @P1 IMAD.MOV.U32 R5, RZ, RZ, RZ ;  /* 0x000000ffff051224 */ /* 0x000fe400078e00ff */
[----:B------:R-:W-:-:S05]  /*08e0*/  @P1 IMAD.MOV.U32 R15, RZ, RZ, RZ ;  /* 0x000000ffff0f1224 */ /* 0x000fca00078e00ff */
[----:B------:R-:W2:Y:S01]  /*08f0*/  @!P1 LDC R13, c[0x0][0xc] ;  /* 0x00000300ff0d9b82 */ /* 0x000ea20000000800 */
[----:B0-----:R-:W-:Y:S01]  /*0900*/  ULDC UR4, c[0x0][0xc] ;  /* 0x0000030000047ab9 */ /* 0x001fe20000000800 */
[----:B------:R-:W-:Y:S01]  /*0910*/  ULDC UR5, c[0x0][0x10] ;  /* 0x0000040000057ab9 */ /* 0x000fe20000000800 */
[----:B------:R-:W-:Y:S01]  /*0920*/  ULDC UR6, c[0x0][0x14] ;  /* 0x0000050000067ab9 */ /* 0x000fe20000000800 */
[----:B------:R-:W-:-:S04]  /*0930*/  UIMAD.WIDE.U32 UR4, UR4, UR5, URZ ;  /* 0x00000005040472a5 */ /* 0x000fc8000f8e003f */
[----:B------:R-:W-:Y:S02]  /*0940*/  UIMAD.WIDE.U32 UR36, UR4, UR6, URZ ;  /* 0x00000006042472a5 */ /* 0x000fe4000f8e003f */
[----:B------:R-:W-:-:S04]  /*0950*/  UIMAD UR42, UR5, UR6, URZ ;  /* 0x00000006052a72a4 */ /* 0x000fc8000f8e023f */
[----:B------:R-:W-:Y:S01]  /*0960*/  UIADD3 UR42, UR37, UR42, URZ ;  /* 0x0000002a252a7290 */ /* 0x000fe2000fffe03f */
[----:B-1----:R-:W-:-:S04]  /*0970*/  @P1 IMAD.WIDE.U32 R16, R17, UR8, R4 ;  /* 0x0000000811101c25 */ /* 0x002fc8000f8e0004 */
[----:B------:R-:W-:Y:S02]  /*0980*/  @P1 IMAD.IADD R17, R17, 0x1, R15 ;  /* 0x0000000111111824 */ /* 0x000fe400078e020f */
[----:B--2---:R-:W-:-:S04]  /*0990*/  @!P1 IMAD.WIDE.U32 R10, R4, R13, R10 ;  /* 0x0000000d040a9225 */ /* 0x004fc800078e000a */
[----:B------:R-:W-:Y:S02]  /*09a0*/  @!P1 IMAD.MOV.U32 R16, RZ, RZ, R10 ;  /* 0x000000ffff109224 */ /* 0x000fe400078e000a */
[----:B------:R-:W-:Y:S01]  /*09b0*/  @!P1 IMAD.MOV.U32 R17, RZ, RZ, R11 ;  /* 0x000000ffff119224 */ /* 0x000fe200078e000b */
[----:B------:R-:W-:Y:S06]  /*09c0*/  @!P2 BRA `(.L_x_5) ;  /* 0x00000000000ca947 */ /* 0x000fec0003800000 */
[----:B------:R-:W-:Y:S01]  /*09d0*/  UCGABAR_WAIT ;  /* 0x0000000000007dc7 */ /* 0x000fe20008000000 */
[----:B------:R-:W-:Y:S01]  /*09e0*/  CCTL.IVALL ;  /* 0x00000000ff00798f */ /* 0x000fe20002000000 */
[----:B------:R-:W-:Y:S05]  /*09f0*/  BRA `(.L_x_6) ;  /* 0x0000000000047947 */ /* 0x000fea0003800000 */
.L_x_5:
[----:B------:R-:W-:Y:S06]  /*0a00*/  BAR.SYNC.DEFER_BLOCKING 0x0 ;  /* 0x0000000000007b1d */ /* 0x000fec0000010000 */
.L_x_6:
[----:B------:R-:W-:Y:S05]  /*0a10*/  @!P3 BRA `(.L_x_7) ;  /* 0x0000005c00c4b947 */ /* 0x000fea0003800000 */
[----:B------:R-:W-:-:S13]  /*0a20*/  ISETP.GT.U32.AND P0, PT, R8, 0x1, PT ;  /* 0x000000010800780c */ /* 0x000fda0003f04070 */
[----:B------:R-:W-:Y:S05]  /*0a30*/  @P0 EXIT ;  /* 0x000000000000094d */ /* 0x000fea0003800000 */
[----:B------:R-:W-:Y:S01]  /*0a40*/  ULDC.64 UR4, c[0x0][0x650] ;  /* 0x0001940000047ab9 */ /* 0x000fe20000000a00 */
[----:B------:R-:W-:Y:S01]  /*0a50*/  PRMT R3, RZ, 0x7610, R3 ;  /* 0x00007610ff037816 */ /* 0x000fe20000000003 */
[----:B------:R-:W-:Y:S01]  /*0a60*/  IMAD.MOV.U32 R103, RZ, RZ, -0x1 ;  /* 0xffffffffff677424 */ /* 0x000fe200078e00ff */
[----:B------:R-:W-:Y:S01]  /*0a70*/  ISETP.GE.U32.AND P0, PT, R16, UR4, PT ;  /* 0x0000000410007c0c */ /* 0x000fe2000bf06070 */
[----:B------:R-:W-:Y:S02]  /*0a80*/  IMAD.MOV.U32 R100, RZ, RZ, -0x1 ;  /* 0xffffffffff647424 */ /* 0x000fe400078e00ff */
[----:B------:R-:W-:Y:S01]  /*0a90*/  IMAD.MOV.U32 R101, RZ, RZ, -0x1 ;  /* 0xffffffffff657424 */ /* 0x000fe200078e00ff */
[----:B------:R-:W-:-:S13]  /*0aa0*/  ISETP.GE.U32.AND.EX P0, PT, R17, UR5, PT, P0 ;  /* 0x0000000511007c0c */ /* 0x000fda000bf06100 */
[----:B------:R-:W-:Y:S05]  /*0ab0*/  @P0 BRA `(.L_x_8) ;  /* 0x0000000400280947 */ /* 0x000fea0003800000 */
[----:B------:R-:W0:Y:S01]  /*0ac0*/  LDC.64 R24, c[0x0][0x628] ;  /* 0x00018a00ff187b82 */ /* 0x000e220000000a00 */
[----:B------:R-:W-:Y:S02]  /*0ad0*/  IMAD.MOV.U32 R10, RZ, RZ, R16 ;  /* 0x000000ffff0a7224 */ /* 0x000fe400078e0010 */
[----:B------:R-:W-:-:S05]  /*0ae0*/  IMAD.MOV.U32 R11, RZ, RZ, R17 ;  /* 0x000000ffff0b7224 */ /* 0x000fca00078e0011 */
[----:B------:R-:W1:Y:S08]  /*0af0*/  LDC R8, c[0x0][0x630] ;  /* 0x00018c00ff087b82 */ /* 0x000e700000000800 */
[----:B------:R-:W2:Y:S01]  /*0b00*/  LDC.64 R26, c[0x0][0x620] ;  /* 0x00018800ff1a7b82 */ /* 0x000ea20000000a00 */
[----:B0-----:R-:W-:-:S04]  /*0b10*/  ISETP.NE.U32.AND P0, PT, R24, RZ, PT ;  /* 0x000000ff1800720c */ /* 0x001fc80003f05070 */
[----:B------:R-:W-:-:S13]  /*0b20*/  ISETP.NE.AND.EX P0, PT, R25, RZ, PT, P0 ;  /* 0x000000ff1900720c */ /* 0x000fda0003f05300 */
[----:B-12---:R-:W-:Y:S05]  /*0b30*/  @!P0 BRA `(.L_x_9) ;  /* 0x0000000000288947 */ /* 0x006fea0003800000 */
[----:B------:R-:W0:Y:S02]  /*0b40*/  LDC R3, c[0x0][0x634] ;  /* 0x00018d00ff037b82 */ /* 0x000e240000000800 */
[----:B0-----:R-:W-:-:S05]  /*0b50*/  IADD3 R3, P0, R16, R3, RZ ;  /* 0x0000000310037210 */ /* 0x001fca0007f1e0ff */
[----:B------:R-:W-:-:S04]  /*0b60*/  IMAD.X R21, RZ, RZ, R17, P0 ;  /* 0x000000ffff157224 */ /* 0x000fc800000e0611 */
[----:B------:R-:W-:-:S04]  /*0b70*/  IMAD.WIDE.U32 R10, R21, R24, RZ ;  /* 0x00000018150a7225 */ /* 0x000fc800078e00ff */
[----:B------:R-:W-:-:S04]  /*0b80*/  IMAD.WIDE.U32 R12, P0, R3, R25, R10 ;  /* 0x00000019030c7225 */ /* 0x000fc8000780000a */
[----:B------:R-:W-:-:S04]  /*0b90*/  IMAD.WIDE.U32 R10, R3, R24, RZ ;  /* 0x00000018030a7225 */ /* 0x000fc800078e00ff */
[----:B------:R-:W-:Y:S01]  /*0ba0*/  IMAD.X R15, RZ, RZ, RZ, P0 ;  /* 0x000000ffff0f7224 */ /* 0x000fe200000e06ff */
[----:B------:R-:W-:Y:S01]  /*0bb0*/  IADD3 RZ, P0, R11, R12, RZ ;  /* 0x0000000c0bff7210 */ /* 0x000fe20007f1e0ff */
[----:B------:R-:W-:-:S04]  /*0bc0*/  IMAD.MOV.U32 R14, RZ, RZ, R13 ;  /* 0x000000ffff0e7224 */ /* 0x000fc800078e000d */
[----:B------:R-:W-:-:S08]  /*0bd0*/  IMAD.WIDE.U32.X R10, R21, R25, R14, P0 ;  /* 0x00000019150a7225 */ /* 0x000fd000000e040e */
.L_x_9:
[----:B------:R-:W0:Y:S01]  /*0be0*/  LDC.64 R30, c[0x0][0x640] ;  /* 0x00019000ff1e7b82 */ /* 0x000e220000000a00 */
[-CC-:B------:R-:W-:Y:S02]  /*0bf0*/  SHF.R.U64 R101, R10, R8.reuse, R11.reuse ;  /* 0x000000080a657219 */ /* 0x180fe4000000120b */
[----:B------:R-:W-:Y:S02]  /*0c00*/  SHF.R.U32.HI R3, RZ, R8, R11 ;  /* 0x00000008ff037219 */ /* 0x000fe4000001160b */
[----:B------:R-:W-:-:S03]  /*0c10*/  IADD3 R5, P0, RZ, -R101, RZ ;  /* 0x80000065ff057210 */ /* 0x000fc60007f1e0ff */
[----:B------:R-:W1:Y:S02]  /*0c20*/  LDC R12, c[0x0][0x618] ;  /* 0x00018600ff0c7b82 */ /* 0x000e640000000800 */
[----:B------:R-:W-:Y:S02]  /*0c30*/  IMAD.X R3, RZ, RZ, ~R3, P0 ;  /* 0x000000ffff037224 */ /* 0x000fe400000e0e03 */
[----:B------:R-:W-:-:S04]  /*0c40*/  IMAD.WIDE.U32 R10, R5, R26, R16 ;  /* 0x0000001a050a7225 */ /* 0x000fc800078e0010 */
[----:B------:R-:W2:Y:S01]  /*0c50*/  LDC R20, c[0x0][0x608] ;  /* 0x00018200ff147b82 */ /* 0x000ea20000000800 */
[----:B------:R-:W-:Y:S02]  /*0c60*/  IMAD R8, R3, R26, RZ ;  /* 0x0000001a03087224 */ /* 0x000fe400078e02ff */
[----:B------:R-:W-:Y:S02]  /*0c70*/  IMAD.MOV.U32 R3, RZ, RZ, -0x1 ;  /* 0xffffffffff037424 */ /* 0x000fe400078e00ff */
[----:B------:R-:W-:Y:S02]  /*0c80*/  IMAD R5, R5, R27, R8 ;  /* 0x0000001b05057224 */ /* 0x000fe400078e0208 */
[----:B------:R-:W-:Y:S01]  /*0c90*/  IMAD R26, R9, R23, R4 ;  /* 0x00000017091a7224 */ /* 0x000fe200078e0204 */
[----:B------:R-:W3:Y:S01]  /*0ca0*/  LDC R28, c[0x0][0x658] ;  /* 0x00019600ff1c7b82 */ /* 0x000ee20000000800 */
[----:B------:R-:W-:Y:S01]  /*0cb0*/  IMAD.IADD R5, R11, 0x1, R5 ;  /* 0x000000010b057824 */ /* 0x000fe200078e0205 */
[----:B0-----:R-:W-:Y:S01]  /*0cc0*/  ISETP.NE.U32.AND P0, PT, R30, RZ, PT ;  /* 0x000000ff1e00720c */ /* 0x001fe20003f05070 */
[----:B------:R-:W-:-:S03]  /*0cd0*/  IMAD.MOV.U32 R23, RZ, RZ, 0x1 ;  /* 0x00000001ff177424 */ /* 0x000fc600078e00ff */
[----:B------:R-:W-:Y:S02]  /*0ce0*/  ISETP.NE.AND.EX P0, PT, R31, RZ, PT, P0 ;  /* 0x000000ff1f00720c */ /* 0x000fe40003f05300 */
[----:B------:R-:W0:Y:S01]  /*0cf0*/  LDC R24, c[0x0][0x600] ;  /* 0x00018000ff187b82 */ /* 0x000e220000000800 */
[-CC-:B-1----:R-:W-:Y:S02]  /*0d00*/  SHF.R.U64 R14, R10, R12.reuse, R5.reuse ;  /* 0x0000000c0a0e7219 */ /* 0x182fe40000001205 */
[----:B------:R-:W-:-:S05]  /*0d10*/  SHF.R.U32.HI R5, RZ, R12, R5 ;  /* 0x0000000cff057219 */ /* 0x000fca0000011605 */
[----:B------:R-:W1:Y:S01]  /*0d20*/  LDC R15, c[0x0][0x648] ;  /* 0x00019200ff0f7b82 */ /* 0x000e620000000800 */
[-CC-:B--2---:R-:W-:Y:S02]  /*0d30*/  SHF.R.U64 R27, R14, R20.reuse, R5.reuse ;  /* 0x000000140e1b7219 */ /* 0x184fe40000001205 */
[----:B------:R-:W-:-:S05]  /*0d40*/  SHF.R.U32.HI R5, RZ, R20, R5 ;  /* 0x00000014ff057219 */ /* 0x000fca0000011605 */
[----:B------:R-:W2:Y:S01]  /*0d50*/  LDC R21, c[0x0][0x638] ;  /* 0x00018e00ff157b82 */ /* 0x000ea20000000800 */
[-CC-:B---3--:R-:W-:Y:S02]  /*0d60*/  SHF.R.U64 R20, R27, R28.reuse, R5.reuse ;  /* 0x0000001c1b147219 */ /* 0x188fe40000001205 */
[-C--:B------:R-:W-:Y:S02]  /*0d70*/  SHF.L.U32 R3, R3, R28.reuse, RZ ;  /* 0x0000001c03037219 */ /* 0x080fe400000006ff */
[----:B------:R-:W-:Y:S01]  /*0d80*/  SHF.R.U32.HI R5, RZ, R28, R5 ;  /* 0x0000001cff057219 */ /* 0x000fe20000011605 */
[----:B------:R-:W-:Y:S01]  /*0d90*/  IMAD.MOV.U32 R4, RZ, RZ, R20 ;  /* 0x000000ffff047224 */ /* 0x000fe200078e0014 */
[----:B------:R-:W-:Y:S01]  /*0da0*/  LOP3.LUT R12, RZ, R3, RZ, 0x33, !PT ;  /* 0x00000003ff0c7212 */ /* 0x000fe200078e33ff */
[----:B------:R-:W3:Y:S01]  /*0db0*/  LDC R25, c[0x0][0x610] ;  /* 0x00018400ff197b82 */ /* 0x000ee20000000800 */
[----:B------:R-:W-:Y:S05]  /*0dc0*/  @!P0 BRA `(.L_x_10) ;  /* 0x0000000000288947 */ /* 0x000fea0003800000 */
[----:B------:R-:W4:Y:S02]  /*0dd0*/  LDC R3, c[0x0][0x64c] ;  /* 0x00019300ff037b82 */ /* 0x000f240000000800 */
[----:B----4-:R-:W-:-:S05]  /*0de0*/  IADD3 R3, P0, R20, R3, RZ ;  /* 0x0000000314037210 */ /* 0x010fca0007f1e0ff */
        /* <DEDUP_REMOVED lines=8> */
.L_x_10:
[----:B-1----:R-:W-:Y:S01]  /*0e70*/  SHF.R.U64 R4, R4, R15, R5 ;  /* 0x0000000f04047219 */ /* 0x002fe20000001205 */
[----:B0-----:R-:W-:Y:S01]  /*0e80*/  VIADD R5, R24, 0xffffffff ;  /* 0xffffffff18057836 */ /* 0x001fe20000000000 */
[----:B------:R-:W-:Y:S02]  /*0e90*/  SHF.L.U32 R3, R23, R28, RZ ;  /* 0x0000001c17037219 */ /* 0x000fe400000006ff */
[----:B------:R-:W-:Y:S01]  /*0ea0*/  LOP3.LUT R12, R27, R12, RZ, 0xc0, !PT ;  /* 0x0000000c1b0c7212 */ /* 0x000fe200078ec0ff */
[----:B------:R-:W-:Y:S01]  /*0eb0*/  IMAD.MOV R8, RZ, RZ, -R4 ;  /* 0x000000ffff087224 */ /* 0x000fe200078e0a04 */
[----:B------:R-:W-:-:S03]  /*0ec0*/  SEL R7, R7, R26, !P1 ;  /* 0x0000001a07077207 */ /* 0x000fc60004800000 */
[----:B------:R-:W-:Y:S01]  /*0ed0*/  IMAD R12, R3, R4, R12 ;  /* 0x00000004030c7224 */ /* 0x000fe200078e020c */
[----:B------:R-:W-:Y:S01]  /*0ee0*/  LOP3.LUT R4, R14, R5, RZ, 0xc0, !PT ;  /* 0x000000050e047212 */ /* 0x000fe200078ec0ff */
[----:B--2---:R-:W-:Y:S02]  /*0ef0*/  IMAD R3, R8, R21, R20 ;  /* 0x0000001508037224 */ /* 0x004fe400078e0214 */
[----:B---3--:R-:W-:Y:S02]  /*0f00*/  IMAD R7, R12, R25, R7 ;  /* 0x000000190c077224 */ /* 0x008fe400078e0207 */
[----:B------:R-:W-:Y:S02]  /*0f10*/  IMAD.MOV.U32 R5, RZ, RZ, 0x1 ;  /* 0x00000001ff057424 */ /* 0x000fe400078e00ff */
[----:B------:R-:W-:-:S03]  /*0f20*/  IMAD R4, R3, R24, R4 ;  /* 0x0000001803047224 */ /* 0x000fc600078e0204 */
[----:B------:R-:W-:Y:S02]  /*0f30*/  PRMT R3, R5, 0x7610, R3 ;  /* 0x0000761005037816 */ /* 0x000fe40000000003 */
[----:B------:R-:W-:Y:S02]  /*0f40*/  SEL R100, R4, R7, !P1 ;  /* 0x0000000704647207 */ /* 0x000fe40004800000 */
[----:B------:R-:W-:-:S07]  /*0f50*/  SEL R103, R7, R4, !P1 ;  /* 0x0000000407677207 */ /* 0x000fce0004800000 */
.L_x_8:
[----:B------:R-:W-:-:S08]  /*0f60*/  NOP ;  /* 0x0000000000007918 */ /* 0x000fd00000000000 */
[----:B------:R-:W0:Y:S02]  /*0f70*/  USETMAXREG.TRY_ALLOC.CTAPOOL UP0, 0xe8 ;  /* 0x000000e8000079c8 */ /* 0x000e240008000600 */
[----:B0-----:R-:W-:-:S13]  /*0f80*/  PLOP3.LUT P0, PT, PT, PT, UP0, 0x80, 0x0 ;  /* 0x000000000000781c */ /* 0x001fda0003f0f008 */
[----:B------:R-:W-:Y:S05]  /*0f90*/  @!P0 BRA `(.L_x_8) ;  /* 0xfffffffc00f08947 */ /* 0x000fea000383ffff */
[----:B------:R-:W-:Y:S01]  /*0fa0*/  ULDC.64 UR4, c[0x0][0x598] ;  /* 0x0001660000047ab9 */ /* 0x000fe20000000a00 */
[----:B------:R-:W-:Y:S01]  /*0fb0*/  ULDC.64 UR38, c[0x0][0x208] ;  /* 0x0000820000267ab9 */ /* 0x000fe20000000a00 */
[----:B------:R-:W-:-:S04]  /*0fc0*/  ISETP.NE.U32.AND P0, PT, RZ, UR4, PT ;  /* 0x00000004ff007c0c */ /* 0x000fc8000bf05070 */
[----:B------:R-:W-:-:S13]  /*0fd0*/  ISETP.NE.AND.EX P0, PT, RZ, UR5, PT, P0 ;  /* 0x00000005ff007c0c */ /* 0x000fda000bf05300 */
[----:B------:R-:W-:Y:S05]  /*0fe0*/  @!P0 BRA `(.L_x_11) ;  /* 0x00000000001c8947 */ /* 0x000fea0003800000 */
[----:B------:R-:W0:Y:S02]  /*0ff0*/  LDC.64 R4, c[0x0][0x598] ;  /* 0x00016600ff047b82 */ /* 0x000e240000000a00 */
[----:B0-----:R-:W2:Y:S02]  /*1000*/  LDG.E.64 R4, desc[UR38][R4.64] ;  /* 0x0000002604047981 */ /* 0x001ea4000c1e1b00 */
[----:B--2---:R-:W-:-:S04]  /*1010*/  ISETP.NE.U32.AND P0, PT, R4, RZ, PT ;  /* 0x000000ff0400720c */ /* 0x004fc80003f05070 */
[----:B------:R-:W-:-:S13]  /*1020*/  ISETP.NE.AND.EX P0, PT, R5, RZ, PT, P0 ;  /* 0x000000ff0500720c */ /* 0x000fda0003f05300 */
[----:B------:R-:W-:Y:S05]  /*1030*/  @!P0 BRA `(.L_x_11) ;  /* 0x0000000000088947 */ /* 0x000fea0003800000 */
[----:B------:R0:W5:Y:S01]  /*1040*/  LD.E R23, desc[UR38][R4.64] ;  /* 0x0000002604177980 */ /* 0x000162000c101900 */
[----:B------:R-:W-:Y:S05]  /*1050*/  BRA `(.L_x_12) ;  /* 0x0000000000247947 */ /* 0x000fea0003800000 */
.L_x_11:
[----:B------:R-:W-:Y:S02]  /*1060*/  ULDC.64 UR4, c[0x0][0x588] ;  /* 0x0001620000047ab9 */ /* 0x000fe40000000a00 */
[----:B------:R-:W-:-:S04]  /*1070*/  ISETP.NE.U32.AND P0, PT, RZ, UR4, PT ;  /* 0x00000004ff007c0c */ /* 0x000fc8000bf05070 */
[----:B------:R-:W-:-:S13]  /*1080*/  ISETP.NE.AND.EX P0, PT, RZ, UR5, PT, P0 ;  /* 0x00000005ff007c0c */ /* 0x000fda000bf05300 */
[----:B------:R-:W-:Y:S05]  /*1090*/  @!P0 BRA `(.L_x_13) ;  /* 0x00000000000c8947 */ /* 0x000fea0003800000 */
[----:B------:R-:W0:Y:S02]  /*10a0*/  LDC.64 R4, c[0x0][0x588] ;  /* 0x00016200ff047b82 */ /* 0x000e240000000a00 */
[----:B0-----:R1:W5:Y:S01]  /*10b0*/  LDG.E R23, desc[UR38][R4.64] ;  /* 0x0000002604177981 */ /* 0x001362000c1e1900 */
[----:B------:R-:W-:Y:S05]  /*10c0*/  BRA `(.L_x_12) ;  /* 0x0000000000087947 */ /* 0x000fea0003800000 */
.L_x_13:
[----:B------:R-:W-:Y:S02]  /*10d0*/  ULDC UR4, c[0x0][0x580] ;  /* 0x0001600000047ab9 */ /* 0x000fe40000000800 */
[----:B------:R-:W-:-:S07]  /*10e0*/  IMAD.U32 R23, RZ, RZ, UR4 ;  /* 0x00000004ff177e24 */ /* 0x000fce000f8e00ff */
.L_x_12:
[----:B------:R-:W-:Y:S02]  /*10f0*/  ULDC.64 UR4, c[0x0][0x5a0] ;  /* 0x0001680000047ab9 */ /* 0x000fe40000000a00 */
[----:B------:R-:W-:-:S04]  /*1100*/  ISETP.NE.U32.AND P0, PT, RZ, UR4, PT ;  /* 0x00000004ff007c0c */ /* 0x000fc8000bf05070 */
[----:B------:R-:W-:-:S13]  /*1110*/  ISETP.NE.AND.EX P0, PT, RZ, UR5, PT, P0 ;  /* 0x00000005ff007c0c */ /* 0x000fda000bf05300 */
[----:B------:R-:W-:Y:S05]  /*1120*/  @!P0 BRA `(.L_x_14) ;  /* 0x00000000001c8947 */ /* 0x000fea0003800000 */
[----:B01----:R-:W0:Y:S02]  /*1130*/  LDC.64 R4, c[0x0][0x5a0] ;  /* 0x00016800ff047b82 */ /* 0x003e240000000a00 */
[----:B0-----:R-:W2:Y:S02]  /*1140*/  LDG.E.64 R4, desc[UR38][R4.64] ;  /* 0x0000002604047981 */ /* 0x001ea4000c1e1b00 */
[----:B--2---:R-:W-:-:S04]  /*1150*/  ISETP.NE.U32.AND P0, PT, R4, RZ, PT ;  /* 0x000000ff0400720c */ /* 0x004fc80003f05070 */
[----:B------:R-:W-:-:S13]  /*1160*/  ISETP.NE.AND.EX P0, PT, R5, RZ, PT, P0 ;  /* 0x000000ff0500720c */ /* 0x000fda0003f05300 */
[----:B------:R-:W-:Y:S05]  /*1170*/  @!P0 BRA `(.L_x_14) ;  /* 0x0000000000088947 */ /* 0x000fea0003800000 */
[----:B------:R0:W5:Y:S01]  /*1180*/  LD.E R90, desc[UR38][R4.64] ;  /* 0x00000026045a7980 */ /* 0x000162000c101900 */
[----:B------:R-:W-:Y:S05]  /*1190*/  BRA `(.L_x_15) ;  /* 0x0000000000247947 */ /* 0x000fea0003800000 */
.L_x_14:
[----:B------:R-:W-:Y:S02]  /*11a0*/  ULDC.64 UR4, c[0x0][0x590] ;  /* 0x0001640000047ab9 */ /* 0x000fe40000000a00 */
[----:B------:R-:W-:-:S04]  /*11b0*/  ISETP.NE.U32.AND P0, PT, RZ, UR4, PT ;  /* 0x00000004ff007c0c */ /* 0x000fc8000bf05070 */
[----:B------:R-:W-:-:S13]  /*11c0*/  ISETP.NE.AND.EX P0, PT, RZ, UR5, PT, P0 ;  /* 0x00000005ff007c0c */ /* 0x000fda000bf05300 */
[----:B------:R-:W-:Y:S05]  /*11d0*/  @!P0 BRA `(.L_x_16) ;  /* 0x00000000000c8947 */ /* 0x000fea0003800000 */
[----:B------:R-:W2:Y:S02]  /*11e0*/  LDC.64 R90, c[0x0][0x590] ;  /* 0x00016400ff5a7b82 */ /* 0x000ea40000000a00 */
[----:B--2---:R2:W5:Y:S01]  /*11f0*/  LDG.E R90, desc[UR38][R90.64] ;  /* 0x000000265a5a7981 */ /* 0x004562000c1e1900 */
[----:B------:R-:W-:Y:S05]  /*1200*/  BRA `(.L_x_15) ;  /* 0x0000000000087947 */ /* 0x000fea0003800000 */
.L_x_16:
[----:B------:R-:W-:Y:S02]  /*1210*/  ULDC UR4, c[0x0][0x584] ;  /* 0x0001610000047ab9 */ /* 0x000fe40000000800 */
[----:B------:R-:W-:-:S07]  /*1220*/  IMAD.U32 R90, RZ, RZ, UR4 ;  /* 0x00000004ff5a7e24 */ /* 0x000fce000f8e00ff */
.L_x_15:
[----:B------:R-:W-:-:S13]  /*1230*/  LOP3.LUT P0, RZ, R3, 0xff, RZ, 0xc0, !PT ;  /* 0x000000ff03ff7812 */ /* 0x000fda000780c0ff */
[----:B------:R-:W-:Y:S05]  /*1240*/  @!P0 EXIT ;  /* 0x000000000000894d */ /* 0x000fea0003800000 */
[----:B------:R-:W3:Y:S01]  /*1250*/  LDC R93, c[0x0][0x658] ;  /* 0x00019600ff5d7b82 */ /* 0x000ee20000000800 */
[----:B------:R-:W-:Y:S01]  /*1260*/  LOP3.LUT R6, R6, 0x1, RZ, 0xc0, !PT ;  /* 0x0000000106067812 */ /* 0x000fe200078ec0ff */
[----:B------:R-:W-:Y:S01]  /*1270*/  ULDC.64 UR6, c[0x0][0x288] ;  /* 0x0000a20000067ab9 */ /* 0x000fe20000000a00 */
[----:B------:R-:W-:Y:S01]  /*1280*/  SHF.R.U32.HI R3, RZ, 0x2, R95 ;  /* 0x00000002ff037819 */ /* 0x000fe2000001165f */
[----:B------:R-:W-:Y:S01]  /*1290*/  UIADD3 UR4, UR7, 0x3f, URZ ;  /* 0x0000003f07047890 */ /* 0x000fe2000fffe03f */
[----:B------:R-:W-:Y:S01]  /*12a0*/  SHF.R.U32.HI R0, RZ, 0x1, R0 ;  /* 0x00000001ff007819 */ /* 0x000fe20000011600 */
[----:B------:R-:W-:Y:S01]  /*12b0*/  IMAD.SHL.U32 R88, R6, 0x40, RZ ;  /* 0x0000004006587824 */ /* 0x000fe200078e00ff */
[----:B------:R-:W-:Y:S01]  /*12c0*/  LOP3.LUT R3, R3, 0x7, RZ, 0xc0, !PT ;  /* 0x0000000703037812 */ /* 0x000fe200078ec0ff */
[----:B01----:R-:W0:Y:S01]  /*12d0*/  LDC.64 R4, c[0x0][0x5c8] ;  /* 0x00017200ff047b82 */ /* 0x003e220000000a00 */
[----:B------:R-:W-:Y:S01]  /*12e0*/  USHF.R.S32.HI UR5, URZ, 0x1f, UR4 ;  /* 0x0000001f3f057899 */ /* 0x000fe20008011404 */
[----:B------:R-:W-:Y:S01]  /*12f0*/  LOP3.LUT R0, R0, 0x30, RZ, 0xc0, !PT ;  /* 0x0000003000007812 */ /* 0x000fe200078ec0ff */
[----:B------:R-:W-:Y:S01]  /*1300*/  IMAD.MOV.U32 R8, RZ, RZ, 0x1 ;  /* 0x00000001ff087424 */ /* 0x000fe200078e00ff */
[--C-:B------:R-:W-:Y:S01]  /*1310*/  LOP3.LUT R88, R88, 0x40, R3.reuse, 0xe2, !PT ;  /* 0x0000004058587812 */ /* 0x100fe200078ee203 */
[----:B------:R-:W-:Y:S01]  /*1320*/  ULEA.HI UR5, UR5, UR4, URZ, 0x6 ;  /* 0x0000000405057291 */ /* 0x000fe2000f8f303f */
[-C--:B------:R-:W-:Y:S01]  /*1330*/  IADD3 R3, RZ, -R0.reuse, -R3 ;  /* 0x80000000ff037210 */ /* 0x080fe20007ffe803 */
[----:B------:R-:W-:Y:S01]  /*1340*/  IMAD.U32 R7, RZ, RZ, UR6 ;  /* 0x00000006ff077e24 */ /* 0x000fe2000f8e00ff */
[----:B------:R-:W1:Y:S01]  /*1350*/  LDC R97, c[0x0][0x600] ;  /* 0x00018000ff617b82 */ /* 0x000e620000000800 */
[----:B------:R-:W-:Y:S01]  /*1360*/  LOP3.LUT R88, R88, R0, RZ, 0xfc, !PT ;  /* 0x0000000058587212 */ /* 0x000fe200078efcff */
[----:B------:R-:W-:Y:S01]  /*1370*/  IMAD.MOV.U32 R0, RZ, RZ, -0x1 ;  /* 0xffffffffff007424 */ /* 0x000fe200078e00ff */
[----:B------:R-:W-:Y:S01]  /*1380*/  USHF.R.S32.HI UR43, URZ, 0x6, UR5 ;  /* 0x000000063f2b7899 */ /* 0x000fe20008011405 */
[C---:B------:R-:W-:Y:S01]  /*1390*/  LOP3.LUT R94, R95.reuse, 0x3, RZ, 0xc0, !PT ;  /* 0x000000035f5e7812 */ /* 0x040fe200078ec0ff */
[----:B------:R-:W-:Y:S01]  /*13a0*/  IMAD R3, R6, -0x40, R3 ;  /* 0xffffffc006037824 */ /* 0x000fe200078e0203 */
[C---:B------:R-:W-:Y:S01]  /*13b0*/  LOP3.LUT R96, R95.reuse, 0x80, RZ, 0xc0, !PT ;  /* 0x000000805f607812 */ /* 0x040fe200078ec0ff */
[----:B------:R-:W-:Y:S01]  /*13c0*/  UISETP.LT.AND UP0, UPT, UR43, 0x1, UPT ;  /* 0x000000012b00788c */ /* 0x000fe2000bf01270 */
[-C--:B---3--:R-:W-:Y:S01]  /*13d0*/  SHF.L.U32 R0, R0, R93.reuse, RZ ;  /* 0x0000005d00007219 */ /* 0x088fe200000006ff */
[----:B------:R-:W-:Y:S01]  /*13e0*/  ULDC UR4, c[0x0][0x284] ;  /* 0x0000a10000047ab9 */ /* 0x000fe20000000800 */
[----:B------:R-:W-:Y:S01]  /*13f0*/  IMAD R94, R94, -0x2, R7 ;  /* 0xfffffffe5e5e7824 */ /* 0x000fe200078e0207 */
[----:B------:R-:W-:Y:S01]  /*1400*/  USEL UR44, UR43, 0x1, UP0 ;  /* 0x000000012b2c7887 */ /* 0x000fe20008000000 */
[----:B------:R-:W-:Y:S01]  /*1410*/  SHF.L.U32 R93, R8, R93, RZ ;  /* 0x0000005d085d7219 */ /* 0x000fe200000006ff */
[----:B------:R-:W-:Y:S01]  /*1420*/  IMAD.SHL.U32 R95, R95, 0x2, RZ ;  /* 0x000000025f5f7824 */ /* 0x000fe200078e00ff */
[----:B------:R-:W-:Y:S01]  /*1430*/  LOP3.LUT R102, R18, 0x1, RZ, 0xfc, !PT ;  /* 0x0000000112667812 */ /* 0x000fe200078efcff */
[----:B------:R-:W-:Y:S01]  /*1440*/  VIADD R99, R3, UR4 ;  /* 0x0000000403637c36 */ /* 0x000fe20008000000 */
[C---:B0-----:R-:W-:Y:S01]  /*1450*/  SHF.L.U64.HI R92, R4.reuse, 0x3, R5 ;  /* 0x00000003045c7819 */ /* 0x041fe20000010205 */
[----:B--2---:R-:W-:Y:S01]  /*1460*/  IMAD.SHL.U32 R91, R4, 0x8, RZ ;  /* 0x00000008045b7824 */ /* 0x004fe200078e00ff */
[----:B------:R-:W-:Y:S01]  /*1470*/  SHF.R.U32.HI R96, RZ, 0x7, R96 ;  /* 0x00000007ff607819 */ /* 0x000fe20000011660 */
[----:B------:R-:W-:Y:S01]  /*1480*/  IMAD.MOV.U32 R89, RZ, RZ, RZ ;  /* 0x000000ffff597224 */ /* 0x000fe200078e00ff */
[----:B------:R-:W-:Y:S01]  /*1490*/  LOP3.LUT R98, RZ, R0, RZ, 0x33, !PT ;  /* 0x00000000ff627212 */ /* 0x000fe200078e33ff */
[----:B------:R-:W-:Y:S01]  /*14a0*/  UIADD3 UR44, UR43, -UR44, URZ ;  /* 0x8000002c2b2c7290 */ /* 0x000fe2000fffe03f */
[----:B------:R-:W-:Y:S01]  /*14b0*/  UMOV UR40, URZ ;  /* 0x0000003f00287c82 */ /* 0x000fe20008000000 */
[----:B-1----:R-:W-:Y:S01]  /*14c0*/  VIADD R97, R97, 0xffffffff ;  /* 0xffffffff61617836 */ /* 0x002fe20000000000 */
[----:B------:R-:W-:-:S09]  /*14d0*/  UMOV UR41, URZ ;  /* 0x0000003f00297c82 */ /* 0x000fd20008000000 */
.L_x_164:
[----:B0-----:R-:W0:Y:S01]  /*14e0*/  SHFL.IDX PT, R0, R96, RZ, 0x1f ;  /* 0x00001fff60007589 */ /* 0x001e2200000e0000 */
[----:B-1----:R-:W1:Y:S01]  /*14f0*/  S2UR UR7, SR_CgaCtaId ;  /* 0x00000000000779c3 */ /* 0x002e620000008800 */
[----:B------:R-:W-:Y:S01]  /*1500*/  UMOV UR6, 0x400 ;  /* 0x0000040000067882 */ /* 0x000fe20000000000 */
[----:B0-----:R-:W-:Y:S01]  /*1510*/  R2UR UR4, R0 ;  /* 0x00000000000472ca */ /* 0x001fe200000e0000 */
[----:B-1----:R-:W-:-:S12]  /*1520*/  ULEA UR6, UR7, UR6, 0x18 ;  /* 0x0000000607067291 */ /* 0x002fd8000f8ec03f */
[----:B------:R-:W-:-:S04]  /*1530*/  ULEA.HI UR5, UR4, UR4, URZ, 0x1 ;  /* 0x0000000404057291 */ /* 0x000fc8000f8f083f */
[----:B------:R-:W-:-:S04]  /*1540*/  ULOP3.LUT UR5, UR5, 0x7fffe, URZ, 0xc0, !UPT ;  /* 0x0007fffe05057892 */ /* 0x000fc8000f8ec03f */
[----:B------:R-:W-:-:S03]  /*1550*/  UIADD3 UR5, UR4, -UR5, URZ ;  /* 0x8000000504057290 */ /* 0x000fc6000fffe03f */
[----:B------:R-:W-:Y:S01]  /*1560*/  ULDC UR4, c[0x0][0x28c] ;  /* 0x0000a30000047ab9 */ /* 0x000fe20000000800 */
[----:B------:R-:W-:Y:S01]  /*1570*/  ULEA UR5, UR5, UR6, 0xd ;  /* 0x0000000605057291 */ /* 0x000fe2000f8e683f */
[----:B------:R-:W-:-:S03]  /*1580*/  ISETP.LT.AND P0, PT, RZ, UR4, PT ;  /* 0x00000004ff007c0c */ /* 0x000fc6000bf01270 */
[----:B------:R-:W-:-:S04]  /*1590*/  UIADD3 UR5, UR5, 0x180, URZ ;  /* 0x0000018005057890 */ /* 0x000fc8000fffe03f */
[----:B------:R-:W-:-:S04]  /*15a0*/  USHF.R.U32.HI UR5, URZ, 0x4, UR5 ;  /* 0x000000043f057899 */ /* 0x000fc80008011605 */
[----:B------:R-:W-:-:S04]  /*15b0*/  ULOP3.LUT UR5, UR5, 0x3fff, URZ, 0xc0, !UPT ;  /* 0x00003fff05057892 */ /* 0x000fc8000f8ec03f */
[----:B------:R-:W-:Y:S01]  /*15c0*/  ULOP3.LUT UR45, UR5, 0x10000, URZ, 0xfc, !UPT ;  /* 0x00010000052d7892 */ /* 0x000fe2000f8efc3f */
[----:B--2345:R-:W-:Y:S11]  /*15d0*/  @P0 BRA `(.L_x_17) ;  /* 0x0000000000400947 */ /* 0x03cff60003800000 */
[----:B------:R-:W-:Y:S01]  /*15e0*/  MOV R0, 0x0 ;  /* 0x0000000000007802 */ /* 0x000fe20000000f00 */
[----:B------:R-:W-:Y:S01]  /*15f0*/  ULDC.64 UR4, c[0x4][0x68] ;  /* 0x01001a0000047ab9 */ /* 0x000fe20000000a00 */
[----:B------:R-:W-:Y:S01]  /*1600*/  ULDC.64 UR6, c[0x4][0x8] ;  /* 0x0100020000067ab9 */ /* 0x000fe20000000a00 */
[----:B------:R-:W-:Y:S01]  /*1610*/  IMAD.U32 R4, RZ, RZ, UR4 ;  /* 0x00000004ff047e24 */ /* 0x000fe2000f8e00ff */
[----:B------:R0:W1:Y:S01]  /*1620*/  LDC.64 R14, c[0x4][R0] ;  /* 0x01000000000e7b82 */ /* 0x0000620000000a00 */
[----:B------:R-:W-:Y:S01]  /*1630*/  IMAD.U32 R5, RZ, RZ, UR5 ;  /* 0x00000005ff057e24 */ /* 0x000fe2000f8e00ff */
[----:B------:R-:W-:Y:S01]  /*1640*/  ULDC.64 UR4, c[0x4][0x70] ;  /* 0x01001c0000047ab9 */ /* 0x000fe20000000a00 */
[----:B------:R-:W-:Y:S02]  /*1650*/  IMAD.U32 R10, RZ, RZ, UR6 ;  /* 0x00000006ff0a7e24 */ /* 0x000fe4000f8e00ff */
[----:B------:R-:W-:Y:S02]  /*1660*/  IMAD.U32 R6, RZ, RZ, UR4 ;  /* 0x00000004ff067e24 */ /* 0x000fe4000f8e00ff */
[----:B------:R-:W-:-:S02]  /*1670*/  IMAD.U32 R7, RZ, RZ, UR5 ;  /* 0x00000005ff077e24 */ /* 0x000fc4000f8e00ff */
[----:B------:R-:W-:Y:S02]  /*1680*/  IMAD.U32 R11, RZ, RZ, UR7 ;  /* 0x00000007ff0b7e24 */ /* 0x000fe4000f8e00ff */
[----:B------:R-:W-:Y:S02]  /*1690*/  IMAD.MOV.U32 R8, RZ, RZ, 0x1e1 ;  /* 0x000001e1ff087424 */ /* 0x000fe400078e00ff */
[----:B------:R-:W-:Y:S02]  /*16a0*/  IMAD.MOV.U32 R12, RZ, RZ, 0x1 ;  /* 0x00000001ff0c7424 */ /* 0x000fe400078e00ff */
[----:B0-----:R-:W-:-:S07]  /*16b0*/  IMAD.MOV.U32 R13, RZ, RZ, RZ ;  /* 0x000000ffff0d7224 */ /* 0x001fce00078e00ff */
[----:B------:R-:W-:-:S07]  /*16c0*/  LEPC R20, `(.L_x_17) ;  /* 0x000000001014794e */ /* 0x000fce0000000000 */
[----:B-1---5:R-:W-:Y:S05]  /*16d0*/  CALL.ABS.NOINC R14 ;  /* 0x000000000e007343 */ /* 0x022fea0003c00000 */
.L_x_17:
[----:B------:R-:W-:-:S13]  /*16e0*/  ISETP.NE.AND P0, PT, R102, 0x3, PT ;  /* 0x000000036600780c */ /* 0x000fda0003f05270 */
[----:B------:R-:W-:Y:S05]  /*16f0*/  @!P0 BRA `(.L_x_18) ;  /* 0x0000000000048947 */ /* 0x000fea0003800000 */
[----:B------:R-:W-:Y:S01]  /*1700*/  BPT.TRAP 0x1 ;  /* 0x000000040000795c */ /* 0x000fe20000300000 */
.L_x_18:
[----:B------:R-:W0:Y:S01]  /*1710*/  S2UR UR5, SR_CgaCtaId ;  /* 0x00000000000579c3 */ /* 0x000e220000008800 */
[----:B------:R-:W-:Y:S01]  /*1720*/  UMOV UR4, 0x400 ;  /* 0x0000040000047882 */ /* 0x000fe20000000000 */
[----:B------:R-:W-:Y:S02]  /*1730*/  IMAD.U32 R0, RZ, RZ, UR40 ;  /* 0x00000028ff007e24 */ /* 0x000fe4000f8e00ff */
[----:B------:R-:W-:-:S03]  /*1740*/  IMAD.U32 R3, RZ, RZ, UR41 ;  /* 0x00000029ff037e24 */ /* 0x000fc6000f8e00ff */
[----:B------:R-:W-:Y:S01]  /*1750*/  SHF.L.U32 R0, R0, 0x1f, RZ ;  /* 0x0000001f00007819 */ /* 0x000fe200000006ff */
[----:B0-----:R-:W-:-:S06]  /*1760*/  ULEA UR4, UR5, UR4, 0x18 ;  /* 0x0000000405047291 */ /* 0x001fcc000f8ec03f */
[----:B------:R-:W-:-:S04]  /*1770*/  IMAD.U32 R6, RZ, RZ, UR4 ;  /* 0x00000004ff067e24 */ /* 0x000fc8000f8e00ff */
[----:B------:R-:W-:-:S04]  /*1780*/  IMAD R3, R3, 0x8, R6 ;  /* 0x0000000803037824 */ /* 0x000fc800078e0206 */
[----:B------:R0:W1:Y:S01]  /*1790*/  SYNCS.PHASECHK.TRANS64.TRYWAIT P1, [R3+URZ], R0 ;  /* 0x00000000030075a7 */ /* 0x000062000802017f */
[----:B------:R-:W-:Y:S05]  /*17a0*/  @!P0 BRA `(.L_x_19) ;  /* 0x0000000000048947 */ /* 0x000fea0003800000 */
[----:B------:R-:W-:Y:S01]  /*17b0*/  BPT.TRAP 0x1 ;  /* 0x000000040000795c */ /* 0x000fe20000300000 */
.L_x_19:
[----:B------:R-:W-:-:S05]  /*17c0*/  IMAD.U32 R4, RZ, RZ, UR44 ;  /* 0x0000002cff047e24 */ /* 0x000fca000f8e00ff */
[----:B------:R-:W-:Y:S01]  /*17d0*/  ISETP.GE.AND P2, PT, R4, 0x1, PT ;  /* 0x000000010400780c */ /* 0x000fe20003f46270 */
[----:B-1----:R-:W-:-:S12]  /*17e0*/  @P1 BRA `(.L_x_20) ;  /* 0x0000000000081947 */ /* 0x002fd80003800000 */
[----:B------:R-:W1:Y:S02]  /*17f0*/  SYNCS.PHASECHK.TRANS64.TRYWAIT P1, [R3+URZ], R0 ;  /* 0x00000000030075a7 */ /* 0x000e64000802017f */
[----:B-1----:R-:W-:Y:S05]  /*1800*/  @!P1 BRA `(.L_x_21) ;  /* 0x0000006800349947 */ /* 0x002fea0003800000 */
.L_x_20:
[----:B------:R-:W-:Y:S05]  /*1810*/  WARPSYNC.ALL ;  /* 0x0000000000007948 */ /* 0x000fea0003800000 */
[----:B------:R-:W-:Y:S01]  /*1820*/  R2UR UR4, R6 ;  /* 0x00000000060472ca */ /* 0x000fe200000e0000 */
[----:B------:R-:W-:Y:S01]  /*1830*/  ULEA UR5, UR41, UR45, 0xa ;  /* 0x0000002d29057291 */ /* 0x000fe2000f8e503f */
[----:B------:R-:W-:Y:S01]  /*1840*/  WARPGROUP.ARRIVE ;  /* 0x00000000000079c5 */ /* 0x000fe20000000000 */
[----:B------:R-:W-:Y:S01]  /*1850*/  UMOV UR9, 0x40000040 ;  /* 0x4000004000097882 */ /* 0x000fe20000000000 */
[----:B------:R-:W-:-:S04]  /*1860*/  UMOV UR11, 0x40000040 ;  /* 0x40000040000b7882 */ /* 0x000fc80000000000 */
[----:B------:R-:W-:-:S05]  /*1870*/  UMOV UR8, UR5 ;  /* 0x0000000500087c82 */ /* 0x000fca0008000000 */
[----:B------:R-:W-:-:S04]  /*1880*/  UIADD3 UR4, UR4, 0x1c180, URZ ;  /* 0x0001c18004047890 */ /* 0x000fc8000fffe03f */
[----:B------:R-:W-:-:S04]  /*1890*/  USHF.R.U32.HI UR4, URZ, 0x4, UR4 ;  /* 0x000000043f047899 */ /* 0x000fc80008011604 */
[----:B------:R-:W-:-:S04]  /*18a0*/  ULOP3.LUT UR4, UR4, 0x3fff, URZ, 0xc0, !UPT ;  /* 0x00003fff04047892 */ /* 0x000fc8000f8ec03f */
[----:B------:R-:W-:-:S04]  /*18b0*/  ULOP3.LUT UR4, UR4, 0x2000000, URZ, 0xfc, !UPT ;  /* 0x0200000004047892 */ /* 0x000fc8000f8efc3f */
[----:B------:R-:W-:-:S07]  /*18c0*/  ULEA UR6, UR41, UR4, 0xa ;  /* 0x0000000429067291 */ /* 0x000fce000f8e503f */
[----:B------:R-:W-:Y:S02]  /*18d0*/  UMOV UR10, UR6 ;  /* 0x00000006000a7c82 */ /* 0x000fe40008000000 */
[----:B------:R-:W-:Y:S01]  /*18e0*/  HGMMA.64x128x16.F32 R24, gdesc[UR8].tnspB, RZ, !UPT, gsb0 ;  /* 0x41e00000081879f0 */ /* 0x000fe2000c0008ff */
[----:B------:R-:W-:Y:S02]  /*18f0*/  UIADD3 UR8, UR5, 0x2, URZ ;  /* 0x0000000205087890 */ /* 0x000fe4000fffe03f */
[----:B------:R-:W-:Y:S01]  /*1900*/  UIADD3 UR10, UR6, 0x80, URZ ;  /* 0x00000080060a7890 */ /* 0x000fe2000fffe03f */
[----:B------:R-:W-:Y:S01]  /*1910*/  UMOV UR9, 0x40000040 ;  /* 0x4000004000097882 */ /* 0x000fe20000000000 */
[----:B------:R-:W-:Y:S01]  /*1920*/  UMOV UR11, 0x40000040 ;  /* 0x40000040000b7882 */ /* 0x000fe20000000000 */
[----:B------:R-:W-:Y:S02]  /*1930*/  WARPGROUP.DEPBAR.LE gsb0, 0x0 ;  /* 0x00008000000079c5 */ /* 0x000fe40000010000 */
[----:B------:R-:W-:-:S06]  /*1940*/  WARPGROUP.ARRIVE ;  /* 0x00000000000079c5 */ /* 0x000fcc0000000000 */
[----:B------:R-:W-:Y:S01]  /*1950*/  HGMMA.64x128x16.F32 R24, gdesc[UR8].tnspB, R24, gsb0 ;  /* 0x41e00000081879f0 */ /* 0x000fe20008000818 */
        /* <DEDUP_REMOVED lines=13> */
[----:B------:R-:W-:Y:S03]  /*1a30*/  HGMMA.64x128x16.F32 R24, gdesc[UR8].tnspB, R24, gsb0 ;  /* 0x41e00000081879f0 */ /* 0x000fe60008000818 */
[----:B------:R-:W-:Y:S02]  /*1a40*/  WARPGROUP.DEPBAR.LE gsb0, 0x0 ;  /* 0x00008000000079c5 */ /* 0x000fe40000010000 */
[----:B------:R-:W-:Y:S05]  /*1a50*/  @!P2 BRA `(.L_x_22) ;  /* 0x000000040028a947 */ /* 0x000fea0003800000 */
[----:B------:R-:W-:Y:S01]  /*1a60*/  UIADD3 UR5, UR41, 0x1, URZ ;  /* 0x0000000129057890 */ /* 0x000fe2000fffe03f */
[----:B01----:R-:W-:Y:S02]  /*1a70*/  IMAD.U32 R0, RZ, RZ, UR44 ;  /* 0x0000002cff007e24 */ /* 0x003fe4000f8e00ff */
[----:B------:R-:W-:Y:S01]  /*1a80*/  IMAD.U32 R3, RZ, RZ, UR41 ;  /* 0x00000029ff037e24 */ /* 0x000fe2000f8e00ff */
[----:B------:R-:W-:-:S04]  /*1a90*/  UISETP.NE.AND UP0, UPT, UR5, 0x7, UPT ;  /* 0x000000070500788c */ /* 0x000fc8000bf05270 */
[----:B------:R-:W-:Y:S02]  /*1aa0*/  USEL UR6, URZ, 0x1, UP0 ;  /* 0x000000013f067887 */ /* 0x000fe40008000000 */
[----:B------:R-:W-:Y:S02]  /*1ab0*/  USEL UR5, UR5, URZ, UP0 ;  /* 0x0000003f05057287 */ /* 0x000fe40008000000 */
[----:B------:R-:W-:-:S06]  /*1ac0*/  ULOP3.LUT UR6, UR40, UR6, URZ, 0x3c, !UPT ;  /* 0x0000000628067292 */ /* 0x000fcc000f8e3c3f */
[----:B------:R-:W-:-:S07]  /*1ad0*/  IMAD.U32 R7, RZ, RZ, UR6 ;  /* 0x00000006ff077e24 */ /* 0x000fce000f8e00ff */
.L_x_29:
[----:B------:R-:W-:Y:S05]  /*1ae0*/  @!P0 BRA `(.L_x_23) ;  /* 0x0000000000048947 */ /* 0x000fea0003800000 */
[----:B------:R-:W-:Y:S01]  /*1af0*/  BPT.TRAP 0x1 ;  /* 0x000000040000795c */ /* 0x000fe20000300000 */
.L_x_23:
[----:B------:R-:W0:Y:S01]  /*1b00*/  S2UR UR7, SR_CgaCtaId ;  /* 0x00000000000779c3 */ /* 0x000e220000008800 */
[----:B------:R-:W-:Y:S01]  /*1b10*/  UMOV UR6, 0x400 ;  /* 0x0000040000067882 */ /* 0x000fe20000000000 */
[----:B------:R-:W-:Y:S01]  /*1b20*/  IMAD.U32 R5, RZ, RZ, UR5 ;  /* 0x00000005ff057e24 */ /* 0x000fe2000f8e00ff */
[----:B------:R-:W-:Y:S01]  /*1b30*/  SHF.L.U32 R4, R7, 0x1f, RZ ;  /* 0x0000001f07047819 */ /* 0x000fe200000006ff */
[----:B0-----:R-:W-:-:S06]  /*1b40*/  ULEA UR6, UR7, UR6, 0x18 ;  /* 0x0000000607067291 */ /* 0x001fcc000f8ec03f */
[----:B------:R-:W-:-:S04]  /*1b50*/  IMAD.U32 R6, RZ, RZ, UR6 ;  /* 0x00000006ff067e24 */ /* 0x000fc8000f8e00ff */
[----:B------:R-:W-:-:S04]  /*1b60*/  IMAD R5, R5, 0x8, R6 ;  /* 0x0000000805057824 */ /* 0x000fc800078e0206 */
[----:B------:R0:W1:Y:S01]  /*1b70*/  SYNCS.PHASECHK.TRANS64.TRYWAIT P1, [R5+URZ], R4 ;  /* 0x00000004050075a7 */ /* 0x000062000802017f */
[----:B------:R-:W-:Y:S05]  /*1b80*/  @!P0 BRA `(.L_x_24) ;  /* 0x0000000000048947 */ /* 0x000fea0003800000 */
[----:B------:R-:W-:Y:S01]  /*1b90*/  BPT.TRAP 0x1 ;  /* 0x000000040000795c */ /* 0x000fe20000300000 */
.L_x_24:
[----:B-1----:R-:W-:Y:S05]  /*1ba0*/  @P1 BRA `(.L_x_25) ;  /* 0x0000000000081947 */ /* 0x002fea0003800000 */
[----:B------:R-:W1:Y:S02]  /*1bb0*/  SYNCS.PHASECHK.TRANS64.TRYWAIT P1, [R5+URZ], R4 ;  /* 0x00000004050075a7 */ /* 0x000e64000802017f */
[----:B-1----:R-:W-:Y:S05]  /*1bc0*/  @!P1 BRA `(.L_x_26) ;  /* 0x0000006400589947 */ /* 0x002fea0003800000 */
.L_x_25:
[----:B------:R-:W-:Y:S01]  /*1bd0*/  ULEA UR6, UR5, UR45, 0xa ;  /* 0x0000002d05067291 */ /* 0x000fe2000f8e503f */
[----:B------:R-:W-:Y:S01]  /*1be0*/  WARPGROUP.ARRIVE ;  /* 0x00000000000079c5 */ /* 0x000fe20000000000 */
[----:B------:R-:W-:Y:S01]  /*1bf0*/  ULEA UR7, UR5, UR4, 0xa ;  /* 0x0000000405077291 */ /* 0x000fe2000f8e503f */
[----:B------:R-:W-:Y:S01]  /*1c00*/  UMOV UR9, 0x40000040 ;  /* 0x4000004000097882 */ /* 0x000fe20000000000 */
[----:B------:R-:W-:-:S03]  /*1c10*/  UMOV UR11, 0x40000040 ;  /* 0x40000040000b7882 */ /* 0x000fc60000000000 */
[----:B------:R-:W-:Y:S02]  /*1c20*/  UMOV UR8, UR6 ;  /* 0x0000000600087c82 */ /* 0x000fe40008000000 */
[----:B------:R-:W-:Y:S02]  /*1c30*/  UMOV UR10, UR7 ;  /* 0x00000007000a7c82 */ /* 0x000fe40008000000 */
[----:B------:R-:W-:Y:S01]  /*1c40*/  HGMMA.64x128x16.F32 R24, gdesc[UR8].tnspB, R24, gsb0 ;  /* 0x41e00000081879f0 */ /* 0x000fe20008000818 */
[----:B------:R-:W-:Y:S02]  /*1c50*/  UIADD3 UR8, UR6, 0x2, URZ ;  /* 0x0000000206087890 */ /* 0x000fe4000fffe03f */
[----:B------:R-:W-:Y:S01]  /*1c60*/  UIADD3 UR10, UR7, 0x80, URZ ;  /* 0x00000080070a7890 */ /* 0x000fe2000fffe03f */
[----:B------:R-:W-:Y:S01]  /*1c70*/  UMOV UR9, 0x40000040 ;  /* 0x4000004000097882 */ /* 0x000fe20000000000 */
[----:B------:R-:W-:Y:S01]  /*1c80*/  UMOV UR11, 0x40000040 ;  /* 0x40000040000b7882 */ /* 0x000fe20000000000 */
[----:B------:R-:W-:-:S02]  /*1c90*/  WARPGROUP.DEPBAR.LE gsb0, 0x0 ;  /* 0x00008000000079c5 */ /* 0x000fc40000010000 */
        /* <DEDUP_REMOVED lines=18> */
[----:B------:R-:W-:Y:S01]  /*1dc0*/  BPT.TRAP 0x1 ;  /* 0x000000040000795c */ /* 0x000fe20000300000 */
.L_x_27:
[----:B------:R-:W-:-:S13]  /*1dd0*/  ISETP.NE.AND P1, PT, R22, RZ, PT ;  /* 0x000000ff1600720c */ /* 0x000fda0003f25270 */
[----:B01----:R-:W-:-:S04]  /*1de0*/  @P1 IMAD R4, R3, 0x8, R6 ;  /* 0x0000000803041824 */ /* 0x003fc800078e0206 */
[----:B------:R-:W-:-:S05]  /*1df0*/  @P1 VIADD R4, R4, 0x38 ;  /* 0x0000003804041836 */ /* 0x000fca0000000000 */
[----:B------:R-:W-:-:S04]  /*1e00*/  @P1 PRMT R4, R19, 0x654, R4 ;  /* 0x0000065413041816 */ /* 0x000fc80000000004 */
[----:B------:R0:W-:Y:S01]  /*1e10*/  @P1 SYNCS.ARRIVE.TRANS64.RED.A1T0 RZ, [R4+URZ], RZ ;  /* 0x000000ff04ff19a7 */ /* 0x0001e2000810043f */
[----:B------:R-:W-:-:S13]  /*1e20*/  ISETP.GT.U32.AND P1, PT, R18, 0x1, PT ;  /* 0x000000011200780c */ /* 0x000fda0003f24070 */
[----:B0-----:R-:W-:Y:S05]  /*1e30*/  @P1 BRA `(.L_x_28) ;  /* 0x0000000000041947 */ /* 0x001fea0003800000 */
[----:B------:R-:W-:Y:S01]  /*1e40*/  BPT.TRAP 0x1 ;  /* 0x000000040000795c */ /* 0x000fe20000300000 */
.L_x_28:
[----:B------:R-:W-:Y:S01]  /*1e50*/  UIADD3 UR5, UR5, 0x1, URZ ;  /* 0x0000000105057890 */ /* 0x000fe2000fffe03f */
[C---:B------:R-:W-:Y:S01]  /*1e60*/  ISETP.GT.AND P2, PT, R0.reuse, 0x1, PT ;  /* 0x000000010000780c */ /* 0x040fe20003f44270 */
[----:B------:R-:W-:Y:S02]  /*1e70*/  VIADD R3, R3, 0x1 ;  /* 0x0000000103037836 */ /* 0x000fe40000000000 */
[----:B------:R-:W-:Y:S01]  /*1e80*/  UISETP.NE.AND UP0, UPT, UR5, 0x7, UPT ;  /* 0x000000070500788c */ /* 0x000fe2000bf05270 */
[----:B------:R-:W-:Y:S02]  /*1e90*/  VIADD R0, R0, 0xffffffff ;  /* 0xffffffff00007836 */ /* 0x000fe40000000000 */
[C---:B------:R-:W-:Y:S01]  /*1ea0*/  ISETP.NE.AND P1, PT, R3.reuse, 0x7, PT ;  /* 0x000000070300780c */ /* 0x040fe20003f25270 */
[----:B------:R-:W-:Y:S02]  /*1eb0*/  USEL UR6, URZ, 0x1, UP0 ;  /* 0x000000013f067887 */ /* 0x000fe40008000000 */
[----:B------:R-:W-:Y:S01]  /*1ec0*/  USEL UR5, UR5, URZ, UP0 ;  /* 0x0000003f05057287 */ /* 0x000fe20008000000 */
[----:B------:R-:W-:-:S03]  /*1ed0*/  SEL R3, R3, RZ, P1 ;  /* 0x000000ff03037207 */ /* 0x000fc60000800000 */
[----:B------:R-:W-:Y:S01]  /*1ee0*/  LOP3.LUT R7, R7, UR6, RZ, 0x3c, !PT ;  /* 0x0000000607077c12 */ /* 0x000fe2000f8e3cff */
[----:B------:R-:W-:Y:S07]  /*1ef0*/  @P2 BRA `(.L_x_29) ;  /* 0xfffffff800f82947 */ /* 0x000fee000383ffff */
.L_x_22:
[----:B01----:R-:W0:Y:S02]  /*1f00*/  LDC R0, c[0x0][0x28c] ;  /* 0x0000a300ff007b82 */ /* 0x003e240000000800 */
[----:B0-----:R-:W-:-:S13]  /*1f10*/  ISETP.GE.AND P1, PT, R0, 0x1, PT ;  /* 0x000000010000780c */ /* 0x001fda0003f26270 */
[----:B------:R-:W-:Y:S05]  /*1f20*/  @!P1 BRA `(.L_x_30) ;  /* 0x0000000000509947 */ /* 0x000fea0003800000 */
[----:B------:R-:W-:Y:S05]  /*1f30*/  @!P0 BRA `(.L_x_31) ;  /* 0x0000000000048947 */ /* 0x000fea0003800000 */
[----:B------:R-:W-:Y:S01]  /*1f40*/  BPT.TRAP 0x1 ;  /* 0x000000040000795c */ /* 0x000fe20000300000 */
.L_x_31:
[----:B------:R-:W-:Y:S01]  /*1f50*/  ISETP.NE.AND P0, PT, R22, RZ, PT ;  /* 0x000000ff1600720c */ /* 0x000fe20003f05270 */
[----:B------:R-:W-:Y:S01]  /*1f60*/  BSSY B0, `(.L_x_32) ;  /* 0x000000e000007945 */ /* 0x000fe20003800000 */
[----:B------:R-:W-:-:S11]  /*1f70*/  ISETP.GT.U32.AND P1, PT, R18, 0x1, PT ;  /* 0x000000011200780c */ /* 0x000fd60003f24070 */
[----:B------:R-:W-:Y:S05]  /*1f80*/  @!P0 BRA `(.L_x_33) ;  /* 0x00000000002c8947 */ /* 0x000fea0003800000 */
[----:B------:R-:W-:-:S04]  /*1f90*/  UIADD3 UR6, UR44, UR41, URZ ;  /* 0x000000292c067290 */ /* 0x000fc8000fffe03f */
[----:B------:R-:W-:-:S04]  /*1fa0*/  UIMAD.WIDE.U32 UR4, UR6, 0x24924925, URZ ;  /* 0x24924925060478a5 */ /* 0x000fc8000f8e003f */
[----:B------:R-:W-:-:S04]  /*1fb0*/  UIADD3 UR4, UR6, -UR5, URZ ;  /* 0x8000000506047290 */ /* 0x000fc8000fffe03f */
[----:B------:R-:W-:-:S04]  /*1fc0*/  ULEA.HI UR4, UR4, UR5, URZ, 0x1f ;  /* 0x0000000504047291 */ /* 0x000fc8000f8ff83f */
[----:B------:R-:W-:-:S04]  /*1fd0*/  USHF.R.U32.HI UR4, URZ, 0x2, UR4 ;  /* 0x000000023f047899 */ /* 0x000fc80008011604 */
[----:B------:R-:W-:-:S06]  /*1fe0*/  UIMAD UR4, UR4, -0x7, UR6 ;  /* 0xfffffff9040478a4 */ /* 0x000fcc000f8e0206 */
[----:B------:R-:W-:-:S04]  /*1ff0*/  IMAD.U32 R3, RZ, RZ, UR4 ;  /* 0x00000004ff037e24 */ /* 0x000fc8000f8e00ff */
[----:B------:R-:W-:-:S04]  /*2000*/  IMAD R0, R3, 0x8, R6 ;  /* 0x0000000803007824 */ /* 0x000fc800078e0206 */
[----:B------:R-:W-:-:S05]  /*2010*/  VIADD R0, R0, 0x38 ;  /* 0x0000003800007836 */ /* 0x000fca0000000000 */
[----:B------:R-:W-:-:S04]  /*2020*/  PRMT R0, R19, 0x654, R0 ;  /* 0x0000065413007816 */ /* 0x000fc80000000000 */
[----:B------:R0:W-:Y:S03]  /*2030*/  SYNCS.ARRIVE.TRANS64.RED.A1T0 RZ, [R0+URZ], RZ ;  /* 0x000000ff00ff79a7 */ /* 0x0001e6000810043f */
.L_x_33:
[----:B------:R-:W-:Y:S05]  /*2040*/  BSYNC B0 ;  /* 0x0000000000007941 */ /* 0x000fea0003800000 */
.L_x_32:
[----:B------:R-:W-:Y:S05]  /*2050*/  @P1 BRA `(.L_x_30) ;  /* 0x0000000000041947 */ /* 0x000fea0003800000 */
[----:B------:R-:W-:Y:S01]  /*2060*/  BPT.TRAP 0x1 ;  /* 0x000000040000795c */ /* 0x000fe20000300000 */
.L_x_30:
[----:B------:R-:W-:Y:S01]  /*2070*/  UISETP.GE.U32.AND UP1, UPT, UR43, 0x7, UPT ;  /* 0x000000072b00788c */ /* 0x000fe2000bf26070 */
[----:B------:R-:W-:Y:S01]  /*2080*/  IMAD.SHL.U32 R100, R100, 0x80, RZ ;  /* 0x0000008064647824 */ /* 0x000fe200078e00ff */
[----:B------:R-:W-:Y:S01]  /*2090*/  UIADD3 UR41, UR43, UR41, URZ ;  /* 0x000000292b297290 */ /* 0x000fe2000fffe03f */
[----:B------:R-:W-:Y:S01]  /*20a0*/  SHF.R.S32.HI R11, RZ, 0x1f, R101 ;  /* 0x0000001fff0b7819 */ /* 0x000fe20000011465 */
[----:B------:R-:W-:Y:S01]  /*20b0*/  ULDC UR10, c[0x0][0x288] ;  /* 0x0000a200000a7ab9 */ /* 0x000fe20000000800 */
[----:B------:R-:W-:Y:S01]  /*20c0*/  IMAD.SHL.U32 R6, R103, 0x80, RZ ;  /* 0x0000008067067824 */ /* 0x000fe200078e00ff */
[C---:B------:R-:W-:Y:S01]  /*20d0*/  LOP3.LUT R8, R100.reuse, 0x6, R95, 0xf8, !PT ;  /* 0x0000000664087812 */ /* 0x040fe200078ef85f */
[----:B------:R-:W-:Y:S01]  /*20e0*/  UISETP.GT.U32.AND UP0, UPT, UR41, 0x6, UPT ;  /* 0x000000062900788c */ /* 0x000fe2000bf04070 */
[----:B------:R-:W-:Y:S01]  /*20f0*/  ISETP.GE.AND P0, PT, R100, UR10, PT ;  /* 0x0000000a64007c0c */ /* 0x000fe2000bf06270 */
[----:B------:R-:W-:Y:S01]  /*2100*/  ULDC.64 UR6, c[0x0][0x5d0] ;  /* 0x0001740000067ab9 */ /* 0x000fe20000000a00 */
[----:B------:R-:W-:Y:S01]  /*2110*/  ULDC UR11, c[0x0][0x284] ;  /* 0x0000a100000b7ab9 */ /* 0x000fe20000000800 */
[----:B------:R-:W-:Y:S01]  /*2120*/  @UP1 UIMAD.WIDE.U32 UR4, UR41, 0x24924925, URZ ;  /* 0x24924925290418a5 */ /* 0x000fe2000f8e003f */
[----:B------:R-:W-:Y:S01]  /*2130*/  SHF.R.S32.HI R9, RZ, 0x1f, R8 ;  /* 0x0000001fff097819 */ /* 0x000fe20000011408 */
[----:B0-----:R-:W-:Y:S01]  /*2140*/  IMAD R0, R11, UR6, RZ ;  /* 0x000000060b007c24 */ /* 0x001fe2000f8e02ff */
[----:B------:R-:W-:Y:S01]  /*2150*/  UISETP.LT.U32.AND UP0, UPT, UR43, 0x7, UP0 ;  /* 0x000000072b00788c */ /* 0x000fe20008701070 */
[----:B------:R-:W-:Y:S01]  /*2160*/  ISETP.GE.OR P0, PT, R6, UR11, P0 ;  /* 0x0000000b06007c0c */ /* 0x000fe20008706670 */
[----:B------:R-:W-:Y:S01]  /*2170*/  @UP1 UIADD3 UR4, UR41, -UR5, URZ ;  /* 0x8000000529041290 */ /* 0x000fe2000fffe03f */
[C---:B------:R-:W-:Y:S01]  /*2180*/  IMAD R3, R101.reuse, UR7, R0 ;  /* 0x0000000765037c24 */ /* 0x040fe2000f8e0200 */
[----:B------:R-:W-:Y:S01]  /*2190*/  ULDC.64 UR8, c[0x0][0x5c8] ;  /* 0x0001720000087ab9 */ /* 0x000fe20000000a00 */
[----:B------:R-:W-:Y:S01]  /*21a0*/  IMAD.WIDE.U32 R4, R101, UR6, R8 ;  /* 0x0000000665047c25 */ /* 0x000fe2000f8e0008 */
[----:B------:R-:W-:-:S02]  /*21b0*/  USEL UR6, URZ, 0x1, !UP0 ;  /* 0x000000013f067887 */ /* 0x000fc4000c000000 */
[----:B------:R-:W-:Y:S01]  /*21c0*/  @UP1 ULEA.HI UR4, UR4, UR5, URZ, 0x1f ;  /* 0x0000000504041291 */ /* 0x000fe2000f8ff83f */
[----:B------:R-:W-:Y:S01]  /*21d0*/  IMAD.WIDE R104, R103, 0x80, R88 ;  /* 0x0000008067687825 */ /* 0x000fe200078e0258 */
[----:B------:R-:W-:Y:S02]  /*21e0*/  ULOP3.LUT UR40, UR40, UR6, URZ, 0x3c, !UPT ;  /* 0x0000000628287292 */ /* 0x000fe4000f8e3c3f */
[----:B------:R-:W-:Y:S01]  /*21f0*/  @UP1 USHF.R.U32.HI UR4, URZ, 0x2, UR4 ;  /* 0x000000023f041899 */ /* 0x000fe20008011604 */
[----:B------:R-:W-:Y:S02]  /*2200*/  IMAD.IADD R5, R5, 0x1, R3 ;  /* 0x0000000105057824 */ /* 0x000fe400078e0203 */
[----:B------:R-:W-:Y:S01]  /*2210*/  IMAD R3, R105, UR8, RZ ;  /* 0x0000000869037c24 */ /* 0x000fe2000f8e02ff */
[----:B------:R-:W-:Y:S01]  /*2220*/  @UP1 ULOP3.LUT UR40, UR40, 0x1, UR4, 0x78, !UPT ;  /* 0x0000000128281892 */ /* 0x000fe2000f8e7804 */
[----:B------:R-:W-:-:S04]  /*2230*/  IMAD.WIDE.U32 R106, R104, UR8, R4 ;  /* 0x00000008686a7c25 */ /* 0x000fc8000f8e0004 */
[----:B------:R-:W-:Y:S02]  /*2240*/  IMAD R7, R104, UR9, R3 ;  /* 0x0000000968077c24 */ /* 0x000fe4000f8e0203 */
[----:B------:R-:W-:Y:S01]  /*2250*/  IMAD.MOV.U32 R0, RZ, RZ, -0x1 ;  /* 0xffffffffff007424 */ /* 0x000fe200078e00ff */
[----:B------:R-:W-:Y:S06]  /*2260*/  @P0 BRA `(.L_x_34) ;  /* 0x00000040001c0947 */ /* 0x000fec0003800000 */
[----:B-----5:R-:W-:Y:S01]  /*2270*/  FSETP.NEU.AND P0, PT, R90, RZ, PT ;  /* 0x000000ff5a00720b */ /* 0x020fe20003f0d000 */
[----:B------:R-:W-:Y:S01]  /*2280*/  IMAD.IADD R4, R94, 0x1, -R100 ;  /* 0x000000015e047824 */ /* 0x000fe200078e0a64 */
[----:B------:R-:W-:Y:S01]  /*2290*/  BSSY B0, `(.L_x_34) ;  /* 0x0000404000007945 */ /* 0x000fe20003800000 */
[----:B------:R-:W-:Y:S02]  /*22a0*/  IMAD.IADD R3, R99, 0x1, -R6 ;  /* 0x0000000163037824 */ /* 0x000fe400078e0a06 */
[----:B------:R-:W-:Y:S01]  /*22b0*/  IMAD.IADD R103, R107, 0x1, R7 ;  /* 0x000000016b677824 */ /* 0x000fe200078e0207 */
[----:B------:R-:W-:-:S04]  /*22c0*/  ISETP.GT.AND P2, PT, R4, RZ, PT ;  /* 0x000000ff0400720c */ /* 0x000fc80003f44270 */
[----:B------:R-:W-:-:S03]  /*22d0*/  ISETP.GT.AND P1, PT, R3, RZ, P2 ;  /* 0x000000ff0300720c */ /* 0x000fc60001724270 */
[----:B------:R-:W-:Y:S10]  /*22e0*/  @!P0 BRA `(.L_x_35) ;  /* 0x0000002c00288947 */ /* 0x000ff40003800000 */
[----:B------:R-:W0:Y:S01]  /*22f0*/  LDC.64 R110, c[0x0][0x5b8] ;  /* 0x00016e00ff6e7b82 */ /* 0x000e220000000a00 */
[----:B------:R-:W-:-:S07]  /*2300*/  ULDC.64 UR4, c[0x0][0x5c0] ;  /* 0x0001700000047ab9 */ /* 0x000fce0000000a00 */
[----:B------:R-:W1:Y:S08]  /*2310*/  LDC.64 R112, c[0x0][0x5b0] ;  /* 0x00016c00ff707b82 */ /* 0x000e700000000a00 */
[----:B------:R-:W2:Y:S01]  /*2320*/  LDC.64 R114, c[0x0][0x5a8] ;  /* 0x00016a00ff727b82 */ /* 0x000ea20000000a00 */
[-C--:B0-----:R-:W-:Y:S02]  /*2330*/  IMAD R6, R11, R110.reuse, RZ ;  /* 0x0000006e0b067224 */ /* 0x081fe400078e02ff */
[----:B------:R-:W-:-:S04]  /*2340*/  IMAD.WIDE.U32 R108, R101, R110, R8 ;  /* 0x0000006e656c7225 */ /* 0x000fc800078e0008 */
[----:B------:R-:W-:Y:S02]  /*2350*/  IMAD R107, R101, R111, R6 ;  /* 0x0000006f656b7224 */ /* 0x000fe400078e0206 */
[-C--:B-1----:R-:W-:Y:S02]  /*2360*/  IMAD R5, R105, R112.reuse, RZ ;  /* 0x0000007069057224 */ /* 0x082fe400078e02ff */
[----:B------:R-:W-:Y:S02]  /*2370*/  IMAD.IADD R13, R109, 0x1, R107 ;  /* 0x000000016d0d7824 */ /* 0x000fe400078e026b */
[----:B------:R-:W-:Y:S02]  /*2380*/  IMAD.MOV.U32 R12, RZ, RZ, R108 ;  /* 0x000000ffff0c7224 */ /* 0x000fe400078e006c */
[C---:B------:R-:W-:Y:S02]  /*2390*/  IMAD R111, R104.reuse, R113, R5 ;  /* 0x00000071686f7224 */ /* 0x040fe400078e0205 */
[----:B------:R-:W-:-:S04]  /*23a0*/  IMAD.WIDE.U32 R6, R104, R112, R12 ;  /* 0x0000007068067225 */ /* 0x000fc800078e000c */
[----:B------:R-:W-:Y:S01]  /*23b0*/  IMAD.IADD R5, R7, 0x1, R111 ;  /* 0x0000000107057824 */ /* 0x000fe200078e026f */
[----:B--2---:R-:W-:-:S04]  /*23c0*/  LEA R14, P0, R6, R114, 0x1 ;  /* 0x00000072060e7211 */ /* 0x004fc800078008ff */
[----:B------:R-:W-:-:S05]  /*23d0*/  LEA.HI.X R15, R6, R115, R5, 0x1, P0 ;  /* 0x00000073060f7211 */ /* 0x000fca00000f0c05 */
[----:B------:R0:W2:Y:S01]  /*23e0*/  @P1 LDG.E.LTC128B.U16 R5, desc[UR38][R14.64] ;  /* 0x000000260e051981 */ /* 0x0000a2000c1e1520 */
[----:B------:R-:W-:Y:S01]  /*23f0*/  LEA R10, P0, R106, UR4, 0x1 ;  /* 0x000000046a0a7c11 */ /* 0x000fe2000f8008ff */
[----:B------:R-:W-:Y:S01]  /*2400*/  IMAD.WIDE.U32 R6, R104, R112, R8 ;  /* 0x0000007068067225 */ /* 0x000fe200078e0008 */
[----:B------:R-:W-:Y:S03]  /*2410*/  BSSY B1, `(.L_x_36) ;  /* 0x0000012000017945 */ /* 0x000fe60003800000 */
[----:B------:R-:W-:Y:S02]  /*2420*/  IMAD.IADD R7, R111, 0x1, R7 ;  /* 0x000000016f077824 */ /* 0x000fe400078e0207 */
[----:B------:R-:W-:Y:S01]  /*2430*/  IMAD.WIDE.U32 R20, R101, R110, R6 ;  /* 0x0000006e65147225 */ /* 0x000fe200078e0006 */
[----:B0-----:R-:W-:-:S03]  /*2440*/  SHF.L.U64.HI R15, R112, 0x3, R113 ;  /* 0x00000003700f7819 */ /* 0x001fc60000010271 */
[----:B------:R-:W-:Y:S01]  /*2450*/  IMAD.IADD R7, R107, 0x1, R21 ;  /* 0x000000016b077824 */ /* 0x000fe200078e0215 */
[----:B------:R-:W-:Y:S01]  /*2460*/  LEA R6, P4, R20, R114, 0x1 ;  /* 0x0000007214067211 */ /* 0x000fe200078808ff */
[----:B------:R-:W-:-:S03]  /*2470*/  IMAD.SHL.U32 R14, R112, 0x8, RZ ;  /* 0x00000008700e7824 */ /* 0x000fc600078e00ff */
[----:B------:R-:W-:Y:S01]  /*2480*/  LEA.HI.X R7, R20, R115, R7, 0x1, P4 ;  /* 0x0000007314077211 */ /* 0x000fe200020f0c07 */
[----:B--2---:R-:W-:-:S05]  /*2490*/  HADD2.F32 R11, -RZ, R5.H0_H0 ;  /* 0x20000005ff0b7230 */ /* 0x004fca0000004100 */
[----:B------:R-:W-:-:S04]  /*24a0*/  FMUL R11, R11, R90 ;  /* 0x0000005a0b0b7220 */ /* 0x000fc80000400000 */
[----:B------:R-:W-:Y:S01]  /*24b0*/  FFMA R24, R24, R23, R11 ;  /* 0x0000001718187223 */ /* 0x000fe2000000000b */
[----:B------:R-:W-:Y:S02]  /*24c0*/  LEA.HI.X R11, R106, UR5, R103, 0x1, P0 ;  /* 0x000000056a0b7c11 */ /* 0x000fe400080f0c67 */
[----:B------:R-:W-:Y:S02]  /*24d0*/  ISETP.GT.AND P0, PT, R4, 0x1, PT ;  /* 0x000000010400780c */ /* 0x000fe40003f04270 */
[----:B------:R-:W-:Y:S02]  /*24e0*/  F2FP.F16.F32.PACK_AB R24, RZ, R24 ;  /* 0x00000018ff18723e */ /* 0x000fe400000000ff */
[----:B------:R-:W-:-:S03]  /*24f0*/  ISETP.GT.AND P3, PT, R3, RZ, P0 ;  /* 0x000000ff0300720c */ /* 0x000fc60000764270 */
[----:B------:R0:W-:Y:S10]  /*2500*/  @P1 STG.E.U16 desc[UR38][R10.64], R24 ;  /* 0x000000180a001986 */ /* 0x0001f4000c101526 */
[----:B------:R-:W-:Y:S05]  /*2510*/  @!P3 BRA `(.L_x_37) ;  /* 0x000000000004b947 */ /* 0x000fea0003800000 */
[----:B------:R1:W5:Y:S02]  /*2520*/  LDG.E.LTC128B.U16 R5, desc[UR38][R6.64+0x2] ;  /* 0x0000022606057981 */ /* 0x000364000c1e1520 */
.L_x_37:
[----:B------:R-:W-:Y:S05]  /*2530*/  BSYNC B1 ;  /* 0x0000000000017941 */ /* 0x000fea0003800000 */
.L_x_36:
[----:B-----5:R-:W-:Y:S01]  /*2540*/  HADD2.F32 R103, -RZ, R5.H0_H0 ;  /* 0x20000005ff677230 */ /* 0x020fe20000004100 */
[----:B------:R-:W-:Y:S01]  /*2550*/  ISETP.GT.AND P2, PT, R3, 0x8, P2 ;  /* 0x000000080300780c */ /* 0x000fe20001744270 */
[----:B------:R-:W-:Y:S01]  /*2560*/  IMAD.WIDE.U32 R20, R104, R112, R14 ;  /* 0x0000007068147225 */ /* 0x000fe200078e000e */
[----:B0-----:R-:W-:-:S03]  /*2570*/  PRMT R24, R5, 0x7610, R24 ;  /* 0x0000761005187816 */ /* 0x001fc60000000018 */
[----:B------:R-:W-:Y:S01]  /*2580*/  FMUL R12, R103, R90 ;  /* 0x0000005a670c7220 */ /* 0x000fe20000400000 */
[----:B------:R-:W-:Y:S01]  /*2590*/  IMAD.IADD R111, R111, 0x1, R21 ;  /* 0x000000016f6f7824 */ /* 0x000fe200078e0215 */
[----:B------:R-:W-:Y:S02]  /*25a0*/  IADD3 R108, P1, R108, R20, RZ ;  /* 0x000000146c6c7210 */ /* 0x000fe40007f3e0ff */
[----:B------:R-:W-:-:S03]  /*25b0*/  FFMA R12, R25, R23, R12 ;  /* 0x00000017190c7223 */ /* 0x000fc6000000000c */
[----:B------:R-:W-:Y:S01]  /*25c0*/  IMAD.X R13, R111, 0x1, R13, P1 ;  /* 0x000000016f0d7824 */ /* 0x000fe200008e060d */
[C---:B------:R-:W-:Y:S02]  /*25d0*/  LEA R14, P1, R108.reuse, R114, 0x1 ;  /* 0x000000726c0e7211 */ /* 0x040fe400078208ff */
[----:B------:R-:W-:Y:S02]  /*25e0*/  F2FP.F16.F32.PACK_AB R12, RZ, R12 ;  /* 0x0000000cff0c723e */ /* 0x000fe400000000ff */
[----:B------:R-:W-:Y:S02]  /*25f0*/  LEA.HI.X R15, R108, R115, R13, 0x1, P1 ;  /* 0x000000736c0f7211 */ /* 0x000fe400008f0c0d */
[----:B------:R-:W-:-:S05]  /*2600*/  PRMT R21, R12, 0x7610, R21 ;  /* 0x000076100c157816 */ /* 0x000fca0000000015 */
[----:B------:R0:W-:Y:S04]  /*2610*/  @P3 STG.E.U16 desc[UR38][R10.64+0x2], R21 ;  /* 0x000002150a003986 */ /* 0x0001e8000c101526 */
[----:B------:R-:W2:Y:S01]  /*2620*/  @P2 LDG.E.LTC128B.U16 R24, desc[UR38][R14.64] ;  /* 0x000000260e182981 */ /* 0x000ea2000c1e1520 */
[----:B------:R-:W-:Y:S01]  /*2630*/  IADD3 R20, P1, R8, R20, RZ ;  /* 0x0000001408147210 */ /* 0x000fe20007f3e0ff */
[----:B------:R-:W-:Y:S01]  /*2640*/  BSSY B1, `(.L_x_38) ;  /* 0x0000011000017945 */ /* 0x000fe20003800000 */
[----:B------:R-:W-:Y:S02]  /*2650*/  SHF.L.U64.HI R13, R91, 0x1, R92 ;  /* 0x000000015b0d7819 */ /* 0x000fe4000001025c */
[----:B------:R-:W-:Y:S01]  /*2660*/  ISETP.GT.AND P0, PT, R3, 0x8, P0 ;  /* 0x000000080300780c */ /* 0x000fe20000704270 */
[----:B0-----:R-:W-:Y:S01]  /*2670*/  IMAD.X R21, R9, 0x1, R111, P1 ;  /* 0x0000000109157824 */ /* 0x001fe200008e066f */
[----:B------:R-:W-:Y:S01]  /*2680*/  LEA R12, P1, R91, R10, 0x1 ;  /* 0x0000000a5b0c7211 */ /* 0x000fe200078208ff */
[----:B------:R-:W-:-:S04]  /*2690*/  IMAD.WIDE.U32 R20, R101, R110, R20 ;  /* 0x0000006e65147225 */ /* 0x000fc800078e0014 */
[----:B------:R-:W-:Y:S01]  /*26a0*/  IMAD.X R13, R13, 0x1, R11, P1 ;  /* 0x000000010d0d7824 */ /* 0x000fe200008e060b */
[----:B------:R-:W-:Y:S01]  /*26b0*/  LEA R8, P3, R20, R114, 0x1 ;  /* 0x0000007214087211 */ /* 0x000fe200078608ff */
[----:B------:R-:W-:-:S05]  /*26c0*/  IMAD.IADD R9, R107, 0x1, R21 ;  /* 0x000000016b097824 */ /* 0x000fca00078e0215 */
[----:B------:R-:W-:Y:S01]  /*26d0*/  LEA.HI.X R9, R20, R115, R9, 0x1, P3 ;  /* 0x0000007314097211 */ /* 0x000fe200018f0c09 */
[----:B--2---:R-:W-:-:S05]  /*26e0*/  HADD2.F32 R5, -RZ, R24.H0_H0 ;  /* 0x20000018ff057230 */ /* 0x004fca0000004100 */
[----:B------:R-:W-:-:S04]  /*26f0*/  FMUL R5, R5, R90 ;  /* 0x0000005a05057220 */ /* 0x000fc80000400000 */
[----:B------:R-:W-:-:S05]  /*2700*/  FFMA R5, R26, R23, R5 ;  /* 0x000000171a057223 */ /* 0x000fca0000000005 */
[----:B------:R-:W-:-:S05]  /*2710*/  F2FP.F16.F32.PACK_AB R5, RZ, R5 ;  /* 0x00000005ff05723e */ /* 0x000fca00000000ff */
[----:B------:R0:W-:Y:S01]  /*2720*/  @P2 STG.E.U16 desc[UR38][R12.64], R5 ;  /* 0x000000050c002986 */ /* 0x0001e2000c101526 */
[----:B------:R-:W-:Y:S05]  /*2730*/  @!P0 BRA `(.L_x_39) ;  /* 0x0000000000048947 */ /* 0x000fea0003800000 */
[----:B------:R2:W5:Y:S02]  /*2740*/  LDG.E.LTC128B.U16 R24, desc[UR38][R8.64+0x2] ;  /* 0x0000022608187981 */ /* 0x000564000c1e1520 */
.L_x_39:
[----:B------:R-:W-:Y:S05]  /*2750*/  BSYNC B1 ;  /* 0x0000000000017941 */ /* 0x000fea0003800000 */
.L_x_38:
[----:B0----5:R-:W-:Y:S01]  /*2760*/  HADD2.F32 R5, -RZ, R24.H0_H0 ;  /* 0x20000018ff057230 */ /* 0x021fe20000004100 */
[----:B------:R-:W-:Y:S01]  /*2770*/  ISETP.GT.AND P1, PT, R4, 0x8, PT ;  /* 0x000000080400780c */ /* 0x000fe20003f24270 */
[----:B------:R-:W-:Y:S03]  /*2780*/  BSSY B1, `(.L_x_40) ;  /* 0x0000008000017945 */ /* 0x000fe60003800000 */
[----:B------:R-:W-:Y:S01]  /*2790*/  FMUL R14, R5, R90 ;  /* 0x0000005a050e7220 */ /* 0x000fe20000400000 */
[----:B------:R-:W-:-:S03]  /*27a0*/  ISETP.GT.AND P2, PT, R3, RZ, P1 ;  /* 0x000000ff0300720c */ /* 0x000fc60000f44270 */
[----:B------:R-:W-:-:S05]  /*27b0*/  FFMA R14, R27, R23, R14 ;  /* 0x000000171b0e7223 */ /* 0x000fca000000000e */
[----:B------:R-:W-:-:S05]  /*27c0*/  F2FP.F16.F32.PACK_AB R14, RZ, R14 ;  /* 0x0000000eff0e723e */ /* 0x000fca00000000ff */
[----:B------:R0:W-:Y:S01]  /*27d0*/  @P0 STG.E.U16 desc[UR38][R12.64+0x2], R14 ;  /* 0x0000020e0c000986 */ /* 0x0001e2000c101526 */
[----:B------:R-:W-:Y:S05]  /*27e0*/  @!P2 BRA `(.L_x_41) ;  /* 0x000000000004a947 */ /* 0x000fea0003800000 */
[----:B------:R3:W5:Y:S02]  /*27f0*/  LDG.E.LTC128B.U16 R24, desc[UR38][R6.64+0x10] ;  /* 0x0000102606187981 */ /* 0x000764000c1e1520 */
.L_x_41:
[----:B------:R-:W-:Y:S05]  /*2800*/  BSYNC B1 ;  /* 0x0000000000017941 */ /* 0x000fea0003800000 */
.L_x_40:
[----:B-----5:R-:W-:Y:S01]  /*2810*/  HADD2.F32 R5, -RZ, R24.H0_H0 ;  /* 0x20000018ff057230 */ /* 0x020fe20000004100 */
        /* <DEDUP_REMOVED lines=9> */
.L_x_43:
[----:B------:R-:W-:Y:S05]  /*28b0*/  BSYNC B1 ;  /* 0x0000000000017941 */ /* 0x000fea0003800000 */
.L_x_42:
[----:B----45:R-:W-:Y:S01]  /*28c0*/  HADD2.F32 R5, -RZ, R24.H0_H0 ;  /* 0x20000018ff057230 */ /* 0x030fe20000004100 */
[----:B------:R-:W-:Y:S01]  /*28d0*/  ISETP.GT.AND P1, PT, R3, 0x8, P1 ;  /* 0x000000080300780c */ /* 0x000fe20000f24270 */
[----:B------:R-:W-:Y:S03]  /*28e0*/  BSSY B1, `(.L_x_44) ;  /* 0x0000007000017945 */ /* 0x000fe60003800000 */
[----:B0-----:R-:W-:-:S04]  /*28f0*/  FMUL R14, R5, R90 ;  /* 0x0000005a050e7220 */ /* 0x001fc80000400000 */
[----:B------:R-:W-:-:S05]  /*2900*/  FFMA R14, R29, R23, R14 ;  /* 0x000000171d0e7223 */ /* 0x000fca000000000e */
[----:B------:R-:W-:-:S05]  /*2910*/  F2FP.F16.F32.PACK_AB R14, RZ, R14 ;  /* 0x0000000eff0e723e */ /* 0x000fca00000000ff */
[----:B------:R0:W-:Y:S01]  /*2920*/  @P3 STG.E.U16 desc[UR38][R10.64+0x12], R14 ;  /* 0x0000120e0a003986 */ /* 0x0001e2000c101526 */
[----:B------:R-:W-:Y:S05]  /*2930*/  @!P1 BRA `(.L_x_45) ;  /* 0x0000000000049947 */ /* 0x000fea0003800000 */
[----:B------:R4:W5:Y:S02]  /*2940*/  LDG.E.LTC128B.U16 R24, desc[UR38][R8.64+0x10] ;  /* 0x0000102608187981 */ /* 0x000964000c1e1520 */
.L_x_45:
[----:B------:R-:W-:Y:S05]  /*2950*/  BSYNC B1 ;  /* 0x0000000000017941 */ /* 0x000fea0003800000 */
.L_x_44:
[----:B-----5:R-:W-:Y:S01]  /*2960*/  HADD2.F32 R5, -RZ, R24.H0_H0 ;  /* 0x20000018ff057230 */ /* 0x020fe20000004100 */
[----:B------:R-:W-:Y:S01]  /*2970*/  ISETP.GT.AND P0, PT, R3, 0x8, P0 ;  /* 0x000000080300780c */ /* 0x000fe20000704270 */
[----:B------:R-:W-:Y:S03]  /*2980*/  BSSY B1, `(.L_x_46) ;  /* 0x0000007000017945 */ /* 0x000fe60003800000 */
[----:B------:R-:W-:-:S04]  /*2990*/  FMUL R5, R5, R90 ;  /* 0x0000005a05057220 */ /* 0x000fc80000400000 */
[----:B------:R-:W-:-:S05]  /*29a0*/  FFMA R5, R30, R23, R5 ;  /* 0x000000171e057223 */ /* 0x000fca0000000005 */
[----:B------:R-:W-:-:S05]  /*29b0*/  F2FP.F16.F32.PACK_AB R5, RZ, R5 ;  /* 0x00000005ff05723e */ /* 0x000fca00000000ff */
[----:B------:R0:W-:Y:S01]  /*29c0*/  @P1 STG.E.U16 desc[UR38][R12.64+0x10], R5 ;  /* 0x000010050c001986 */ /* 0x0001e2000c101526 */
[----:B------:R-:W-:Y:S05]  /*29d0*/  @!P0 BRA `(.L_x_47) ;  /* 0x0000000000048947 */ /* 0x000fea0003800000 */
[----:B------:R0:W5:Y:S02]  /*29e0*/  LDG.E.LTC128B.U16 R24, desc[UR38][R8.64+0x12] ;  /* 0x0000122608187981 */ /* 0x000164000c1e1520 */
.L_x_47:
[----:B------:R-:W-:Y:S05]  /*29f0*/  BSYNC B1 ;  /* 0x0000000000017941 */ /* 0x000fea0003800000 */
.L_x_46:
        /* <DEDUP_REMOVED lines=10> */
.L_x_49:
[----:B------:R-:W-:Y:S05]  /*2aa0*/  BSYNC B1 ;  /* 0x0000000000017941 */ /* 0x000fea0003800000 */
.L_x_48:
        /* <DEDUP_REMOVED lines=10> */
.L_x_51:
[----:B------:R-:W-:Y:S05]  /*2b50*/  BSYNC B1 ;  /* 0x0000000000017941 */ /* 0x000fea0003800000 */
.L_x_50:
[----:B0----5:R-:W-:Y:S01]  /*2b60*/  HADD2.F32 R5, -RZ, R24.H0_H0 ;  /* 0x20000018ff057230 */ /* 0x021fe20000004100 */
        /* <DEDUP_REMOVED lines=8> */
.L_x_53:
[----:B------:R-:W-:Y:S05]  /*2bf0*/  BSYNC B1 ;  /* 0x0000000000017941 */ /* 0x000fea0003800000 */
.L_x_52:
        /* <DEDUP_REMOVED lines=9> */
.L_x_55:
[----:B------:R-:W-:Y:S05]  /*2c90*/  BSYNC B1 ;  /* 0x0000000000017941 */ /* 0x000fea0003800000 */
.L_x_54:
        /* <DEDUP_REMOVED lines=10> */
.L_x_57:
[----:B------:R-:W-:Y:S05]  /*2d40*/  BSYNC B1 ;  /* 0x0000000000017941 */ /* 0x000fea0003800000 */
.L_x_56:
        /* <DEDUP_REMOVED lines=10> */
.L_x_59:
[----:B------:R-:W-:Y:S05]  /*2df0*/  BSYNC B1 ;  /* 0x0000000000017941 */ /* 0x000fea0003800000 */
.L_x_58:
        /* <DEDUP_REMOVED lines=9> */
.L_x_61:
[----:B------:R-:W-:Y:S05]  /*2e90*/  BSYNC B1 ;  /* 0x0000000000017941 */ /* 0x000fea0003800000 */
.L_x_60:
        /* <DEDUP_REMOVED lines=9> */
.L_x_63:
[----:B------:R-:W-:Y:S05]  /*2f30*/  BSYNC B1 ;  /* 0x0000000000017941 */ /* 0x000fea0003800000 */
.L_x_62:
        /* <DEDUP_REMOVED lines=10> */
.L_x_65:
[----:B------:R-:W-:Y:S05]  /*2fe0*/  BSYNC B1 ;  /* 0x0000000000017941 */ /* 0x000fea0003800000 */
.L_x_64:
        /* <DEDUP_REMOVED lines=10> */
.L_x_67:
[----:B------:R-:W-:Y:S05]  /*3090*/  BSYNC B1 ;  /* 0x0000000000017941 */ /* 0x000fea0003800000 */
.L_x_66:
        /* <DEDUP_REMOVED lines=9> */
.L_x_69:
[----:B------:R-:W-:Y:S05]  /*3130*/  BSYNC B1 ;  /* 0x0000000000017941 */ /* 0x000fea0003800000 */
.L_x_68:
        /* <DEDUP_REMOVED lines=9> */
.L_x_71:
[----:B------:R-:W-:Y:S05]  /*31d0*/  BSYNC B1 ;  /* 0x0000000000017941 */ /* 0x000fea0003800000 */
.L_x_70:
        /* <DEDUP_REMOVED lines=10> */
.L_x_73:
[----:B------:R-:W-:Y:S05]  /*3280*/  BSYNC B1 ;  /* 0x0000000000017941 */ /* 0x000fea0003800000 */
.L_x_72:
        /* <DEDUP_REMOVED lines=10> */
.L_x_75:
[----:B------:R-:W-:Y:S05]  /*3330*/  BSYNC B1 ;  /* 0x0000000000017941 */ /* 0x000fea0003800000 */
.L_x_74:
        /* <DEDUP_REMOVED lines=9> */
.L_x_77:
[----:B------:R-:W-:Y:S05]  /*33d0*/  BSYNC B1 ;  /* 0x0000000000017941 */ /* 0x000fea0003800000 */
.L_x_76:
        /* <DEDUP_REMOVED lines=9> */
.L_x_79:
[----:B------:R-:W-:Y:S05]  /*3470*/  BSYNC B1 ;  /* 0x0000000000017941 */ /* 0x000fea0003800000 */
.L_x_78:
        /* <DEDUP_REMOVED lines=10> */
.L_x_81:
[----:B------:R-:W-:Y:S05]  /*3520*/  BSYNC B1 ;  /* 0x0000000000017941 */ /* 0x000fea0003800000 */
.L_x_80:
        /* <DEDUP_REMOVED lines=10> */
.L_x_83:
[----:B------:R-:W-:Y:S05]  /*35d0*/  BSYNC B1 ;  /* 0x0000000000017941 */ /* 0x000fea0003800000 */
.L_x_82:
        /* <DEDUP_REMOVED lines=9> */
.L_x_85:
[----:B------:R-:W-:Y:S05]  /*3670*/  BSYNC B1 ;  /* 0x0000000000017941 */ /* 0x000fea0003800000 */
.L_x_84:
        /* <DEDUP_REMOVED lines=9> */
.L_x_87:
[----:B------:R-:W-:Y:S05]  /*3710*/  BSYNC B1 ;  /* 0x0000000000017941 */ /* 0x000fea0003800000 */
.L_x_86:
        /* <DEDUP_REMOVED lines=10> */
.L_x_89:
[----:B------:R-:W-:Y:S05]  /*37c0*/  BSYNC B1 ;  /* 0x0000000000017941 */ /* 0x000fea0003800000 */
.L_x_88:
        /* <DEDUP_REMOVED lines=10> */
.L_x_91:
[----:B------:R-:W-:Y:S05]  /*3870*/  BSYNC B1 ;  /* 0x0000000000017941 */ /* 0x000fea0003800000 */
.L_x_90:
        /* <DEDUP_REMOVED lines=9> */
.L_x_93:
[----:B------:R-:W-:Y:S05]  /*3910*/  BSYNC B1 ;  /* 0x0000000000017941 */ /* 0x000fea0003800000 */
.L_x_92:
        /* <DEDUP_REMOVED lines=9> */
.L_x_95:
[----:B------:R-:W-:Y:S05]  /*39b0*/  BSYNC B1 ;  /* 0x0000000000017941 */ /* 0x000fea0003800000 */
.L_x_94:
        /* <DEDUP_REMOVED lines=10> */
.L_x_97:
[----:B------:R-:W-:Y:S05]  /*3a60*/  BSYNC B1 ;  /* 0x0000000000017941 */ /* 0x000fea0003800000 */
.L_x_96:
        /* <DEDUP_REMOVED lines=10> */
.L_x_99:
[----:B------:R-:W-:Y:S05]  /*3b10*/  BSYNC B1 ;  /* 0x0000000000017941 */ /* 0x000fea0003800000 */
.L_x_98:
        /* <DEDUP_REMOVED lines=9> */
.L_x_101:
[----:B------:R-:W-:Y:S05]  /*3bb0*/  BSYNC B1 ;  /* 0x0000000000017941 */ /* 0x000fea0003800000 */
.L_x_100:
        /* <DEDUP_REMOVED lines=9> */
.L_x_103:
[----:B------:R-:W-:Y:S05]  /*3c50*/  BSYNC B1 ;  /* 0x0000000000017941 */ /* 0x000fea0003800000 */
.L_x_102:
        /* <DEDUP_REMOVED lines=10> */
.L_x_105:
[----:B------:R-:W-:Y:S05]  /*3d00*/  BSYNC B1 ;  /* 0x0000000000017941 */ /* 0x000fea0003800000 */
.L_x_104:
        /* <DEDUP_REMOVED lines=10> */
.L_x_107:
[----:B------:R-:W-:Y:S05]  /*3db0*/  BSYNC B1 ;  /* 0x0000000000017941 */ /* 0x000fea0003800000 */
.L_x_106:
        /* <DEDUP_REMOVED lines=9> */
.L_x_109:
[----:B------:R-:W-:Y:S05]  /*3e50*/  BSYNC B1 ;  /* 0x0000000000017941 */ /* 0x000fea0003800000 */
.L_x_108:
        /* <DEDUP_REMOVED lines=9> */
.L_x_111:
[----:B------:R-:W-:Y:S05]  /*3ef0*/  BSYNC B1 ;  /* 0x0000000000017941 */ /* 0x000fea0003800000 */
.L_x_110:
        /* <DEDUP_REMOVED lines=10> */
.L_x_113:
[----:B------:R-:W-:Y:S05]  /*3fa0*/  BSYNC B1 ;  /* 0x0000000000017941 */ /* 0x000fea0003800000 */
.L_x_112:
        /* <DEDUP_REMOVED lines=10> */
.L_x_115:
[----:B------:R-:W-:Y:S05]  /*4050*/  BSYNC B1 ;  /* 0x0000000000017941 */ /* 0x000fea0003800000 */
.L_x_114:
        /* <DEDUP_REMOVED lines=9> */
.L_x_117:
[----:B------:R-:W-:Y:S05]  /*40f0*/  BSYNC B1 ;  /* 0x0000000000017941 */ /* 0x000fea0003800000 */
.L_x_116:
        /* <DEDUP_REMOVED lines=9> */
.L_x_119:
[----:B------:R-:W-:Y:S05]  /*4190*/  BSYNC B1 ;  /* 0x0000000000017941 */ /* 0x000fea0003800000 */
.L_x_118:
        /* <DEDUP_REMOVED lines=10> */
.L_x_121:
[----:B------:R-:W-:Y:S05]  /*4240*/  BSYNC B1 ;  /* 0x0000000000017941 */ /* 0x000fea0003800000 */
.L_x_120:
        /* <DEDUP_REMOVED lines=10> */
.L_x_123:
[----:B------:R-:W-:Y:S05]  /*42f0*/  BSYNC B1 ;  /* 0x0000000000017941 */ /* 0x000fea0003800000 */
.L_x_122:
        /* <DEDUP_REMOVED lines=9> */
.L_x_125:
[----:B------:R-:W-:Y:S05]  /*4390*/  BSYNC B1 ;  /* 0x0000000000017941 */ /* 0x000fea0003800000 */
.L_x_124:
        /* <DEDUP_REMOVED lines=9> */
.L_x_127:
[----:B------:R-:W-:Y:S05]  /*4430*/  BSYNC B1 ;  /* 0x0000000000017941 */ /* 0x000fea0003800000 */
.L_x_126:
        /* <DEDUP_REMOVED lines=10> */
.L_x_129:
[----:B------:R-:W-:Y:S05]  /*44e0*/  BSYNC B1 ;  /* 0x0000000000017941 */ /* 0x000fea0003800000 */
.L_x_128:
        /* <DEDUP_REMOVED lines=10> */
.L_x_131:
[----:B------:R-:W-:Y:S05]  /*4590*/  BSYNC B1 ;  /* 0x0000000000017941 */ /* 0x000fea0003800000 */
.L_x_130:
        /* <DEDUP_REMOVED lines=9> */
.L_x_133:
[----:B------:R-:W-:Y:S05]  /*4630*/  BSYNC B1 ;  /* 0x0000000000017941 */ /* 0x000fea0003800000 */
.L_x_132:
        /* <DEDUP_REMOVED lines=9> */
.L_x_135:
[----:B------:R-:W-:Y:S05]  /*46d0*/  BSYNC B1 ;  /* 0x0000000000017941 */ /* 0x000fea0003800000 */
.L_x_134:
        /* <DEDUP_REMOVED lines=10> */
.L_x_137:
[----:B------:R-:W-:Y:S05]  /*4780*/  BSYNC B1 ;  /* 0x0000000000017941 */ /* 0x000fea0003800000 */
.L_x_136:
        /* <DEDUP_REMOVED lines=10> */
.L_x_139:
[----:B------:R-:W-:Y:S05]  /*4830*/  BSYNC B1 ;  /* 0x0000000000017941 */ /* 0x000fea0003800000 */
.L_x_138:
        /* <DEDUP_REMOVED lines=9> */
.L_x_141:
[----:B------:R-:W-:Y:S05]  /*48d0*/  BSYNC B1 ;  /* 0x0000000000017941 */ /* 0x000fea0003800000 */
.L_x_140:
        /* <DEDUP_REMOVED lines=9> */
.L_x_143:
[----:B------:R-:W-:Y:S05]  /*4970*/  BSYNC B1 ;  /* 0x0000000000017941 */ /* 0x000fea0003800000 */
.L_x_142:
        /* <DEDUP_REMOVED lines=10> */
.L_x_145:
[----:B------:R-:W-:Y:S05]  /*4a20*/  BSYNC B1 ;  /* 0x0000000000017941 */ /* 0x000fea0003800000 */
.L_x_144:
        /* <DEDUP_REMOVED lines=10> */
.L_x_147:
[----:B------:R-:W-:Y:S05]  /*4ad0*/  BSYNC B1 ;  /* 0x0000000000017941 */ /* 0x000fea0003800000 */
.L_x_146:
        /* <DEDUP_REMOVED lines=9> */
.L_x_149:
[----:B------:R-:W-:Y:S05]  /*4b70*/  BSYNC B1 ;  /* 0x0000000000017941 */ /* 0x000fea0003800000 */
.L_x_148:
        /* <DEDUP_REMOVED lines=9> */
.L_x_151:
[----:B------:R-:W-:Y:S05]  /*4c10*/  BSYNC B1 ;  /* 0x0000000000017941 */ /* 0x000fea0003800000 */
.L_x_150:
        /* <DEDUP_REMOVED lines=10> */
.L_x_153:
[----:B------:R-:W-:Y:S05]  /*4cc0*/  BSYNC B1 ;  /* 0x0000000000017941 */ /* 0x000fea0003800000 */
.L_x_152:
[----:B-----5:R-:W-:Y:S01]  /*4cd0*/  HADD2.F32 R5, -RZ, R24.H0_H0 ;  /* 0x20000018ff057230 */ /* 0x020fe20000004100 */
[----:B------:R-:W-:Y:S01]  /*4ce0*/  ISETP.GT.AND P0, PT, R4, 0x79, PT ;  /* 0x000000790400780c */ /* 0x000fe20003f04270 */
[----:B------:R-:W-:Y:S01]  /*4cf0*/  @P2 IMAD.MOV.U32 R4, RZ, RZ, R10 ;  /* 0x000000ffff042224 */ /* 0x000fe200078e000a */
[----:B------:R-:W-:Y:S02]  /*4d00*/  BSSY B1, `(.L_x_154) ;  /* 0x000000a000017945 */ /* 0x000fe40003800000 */
[----:B------:R-:W-:Y:S01]  /*4d10*/  FMUL R5, R5, R90 ;  /* 0x0000005a05057220 */ /* 0x000fe20000400000 */
[----:B------:R-:W-:-:S03]  /*4d20*/  ISETP.GT.AND P3, PT, R3, RZ, P0 ;  /* 0x000000ff0300720c */ /* 0x000fc60000764270 */
[----:B------:R-:W-:-:S05]  /*4d30*/  FFMA R5, R84, R23, R5 ;  /* 0x0000001754057223 */ /* 0x000fca0000000005 */
[----:B------:R-:W-:-:S04]  /*4d40*/  F2FP.F16.F32.PACK_AB R5, RZ, R5 ;  /* 0x00000005ff05723e */ /* 0x000fc800000000ff */
[----:B0-----:R-:W-:Y:S01]  /*4d50*/  PRMT R14, R5, 0x7610, R14 ;  /* 0x00007610050e7816 */ /* 0x001fe2000000000e */
[----:B------:R-:W-:-:S05]  /*4d60*/  @P2 IMAD.MOV.U32 R5, RZ, RZ, R11 ;  /* 0x000000ffff052224 */ /* 0x000fca00078e000b */
[----:B------:R0:W-:Y:S01]  /*4d70*/  @P2 STG.E.U16 desc[UR38][R4.64+0xf0], R14 ;  /* 0x0000f00e04002986 */ /* 0x0001e2000c101526 */
[----:B------:R-:W-:Y:S05]  /*4d80*/  @!P3 BRA `(.L_x_155) ;  /* 0x000000000004b947 */ /* 0x000fea0003800000 */
[----:B------:R0:W5:Y:S02]  /*4d90*/  LDG.E.LTC128B.U16 R24, desc[UR38][R6.64+0xf2] ;  /* 0x0000f22606187981 */ /* 0x000164000c1e1520 */
.L_x_155:
[----:B------:R-:W-:Y:S05]  /*4da0*/  BSYNC B1 ;  /* 0x0000000000017941 */ /* 0x000fea0003800000 */
.L_x_154:
        /* <DEDUP_REMOVED lines=9> */
.L_x_157:
[----:B------:R-:W-:Y:S05]  /*4e40*/  BSYNC B1 ;  /* 0x0000000000017941 */ /* 0x000fea0003800000 */
.L_x_156:
[----:B-----5:R-:W-:Y:S01]  /*4e50*/  HADD2.F32 R5, -RZ, R24.H0_H0 ;  /* 0x20000018ff057230 */ /* 0x020fe20000004100 */
[----:B------:R-:W-:Y:S01]  /*4e60*/  ISETP.GT.AND P0, PT, R3, 0x8, P0 ;  /* 0x000000080300780c */ /* 0x000fe20000704270 */
[----:B0-----:R-:W-:Y:S01]  /*4e70*/  @P1 IMAD.MOV.U32 R4, RZ, RZ, R12 ;  /* 0x000000ffff041224 */ /* 0x001fe200078e000c */
[----:B------:R-:W-:Y:S02]  /*4e80*/  BSSY B1, `(.L_x_158) ;  /* 0x0000009000017945 */ /* 0x000fe40003800000 */
[----:B------:R-:W-:-:S04]  /*4e90*/  FMUL R5, R5, R90 ;  /* 0x0000005a05057220 */ /* 0x000fc80000400000 */
[----:B------:R-:W-:-:S05]  /*4ea0*/  FFMA R5, R86, R23, R5 ;  /* 0x0000001756057223 */ /* 0x000fca0000000005 */
[----:B------:R-:W-:-:S04]  /*4eb0*/  F2FP.F16.F32.PACK_AB R5, RZ, R5 ;  /* 0x00000005ff05723e */ /* 0x000fc800000000ff */
[----:B-1-3--:R-:W-:Y:S01]  /*4ec0*/  PRMT R6, R5, 0x7610, R6 ;  /* 0x0000761005067816 */ /* 0x00afe20000000006 */
[----:B------:R-:W-:-:S05]  /*4ed0*/  @P1 IMAD.MOV.U32 R5, RZ, RZ, R13 ;  /* 0x000000ffff051224 */ /* 0x000fca00078e000d */
[----:B------:R0:W-:Y:S01]  /*4ee0*/  @P1 STG.E.U16 desc[UR38][R4.64+0xf0], R6 ;  /* 0x0000f00604001986 */ /* 0x0001e2000c101526 */
[----:B------:R-:W-:Y:S05]  /*4ef0*/  @!P0 BRA `(.L_x_159) ;  /* 0x0000000000048947 */ /* 0x000fea0003800000 */
[----:B------:R1:W5:Y:S02]  /*4f00*/  LDG.E.LTC128B.U16 R24, desc[UR38][R8.64+0xf2] ;  /* 0x0000f22608187981 */ /* 0x000364000c1e1520 */
.L_x_159:
[----:B------:R-:W-:Y:S05]  /*4f10*/  BSYNC B1 ;  /* 0x0000000000017941 */ /* 0x000fea0003800000 */
.L_x_158:
[----:B------:R-:W-:Y:S05]  /*4f20*/  @!P0 BRA `(.L_x_160) ;  /* 0x0000001000e88947 */ /* 0x000fea0003800000 */
[----:B-----5:R-:W-:-:S05]  /*4f30*/  HADD2.F32 R3, -RZ, R24.H0_H0 ;  /* 0x20000018ff037230 */ /* 0x020fca0000004100 */
[----:B0-----:R-:W-:-:S04]  /*4f40*/  FMUL R4, R3, R90 ;  /* 0x0000005a03047220 */ /* 0x001fc80000400000 */
[----:B------:R-:W-:-:S05]  /*4f50*/  FFMA R4, R87, R23, R4 ;  /* 0x0000001757047223 */ /* 0x000fca0000000004 */
[----:B------:R-:W-:-:S05]  /*4f60*/  F2FP.F16.F32.PACK_AB R4, RZ, R4 ;  /* 0x00000004ff04723e */ /* 0x000fca00000000ff */
[----:B------:R3:W-:Y:S01]  /*4f70*/  STG.E.U16 desc[UR38][R12.64+0xf2], R4 ;  /* 0x0000f2040c007986 */ /* 0x0007e2000c101526 */
[----:B------:R-:W-:Y:S05]  /*4f80*/  BRA `(.L_x_160) ;  /* 0x0000001000d07947 */ /* 0x000fea0003800000 */
.L_x_35:
[----:B------:R-:W-:Y:S01]  /*4f90*/  ISETP.GT.AND P3, PT, R4, 0x1, PT ;  /* 0x000000010400780c */ /* 0x000fe20003f64270 */
[----:B------:R-:W-:Y:S01]  /*4fa0*/  ULDC.64 UR4, c[0x0][0x5c0] ;  /* 0x0001700000047ab9 */ /* 0x000fe20000000a00 */
[-C--:B------:R-:W-:Y:S01]  /*4fb0*/  FMUL R24, R24, R23.reuse ;  /* 0x0000001718187220 */ /* 0x080fe20000400000 */
[----:B------:R-:W-:Y:S01]  /*4fc0*/  LEA R6, P4, R106, UR4, 0x1 ;  /* 0x000000046a067c11 */ /* 0x000fe2000f8808ff */
[-C--:B------:R-:W-:Y:S01]  /*4fd0*/  FMUL R25, R25, R23.reuse ;  /* 0x0000001719197220 */ /* 0x080fe20000400000 */
[----:B------:R-:W-:Y:S01]  /*4fe0*/  ISETP.GT.AND P0, PT, R3, RZ, P3 ;  /* 0x000000ff0300720c */ /* 0x000fe20001f04270 */
[-C--:B------:R-:W-:Y:S01]  /*4ff0*/  FMUL R26, R26, R23.reuse ;  /* 0x000000171a1a7220 */ /* 0x080fe20000400000 */
[----:B------:R-:W-:Y:S01]  /*5000*/  F2FP.F16.F32.PACK_AB R24, RZ, R24 ;  /* 0x00000018ff18723e */ /* 0x000fe200000000ff */
[-C--:B------:R-:W-:Y:S01]  /*5010*/  FMUL R27, R27, R23.reuse ;  /* 0x000000171b1b7220 */ /* 0x080fe20000400000 */
[----:B------:R-:W-:Y:S01]  /*5020*/  LEA.HI.X R7, R106, UR5, R103, 0x1, P4 ;  /* 0x000000056a077c11 */ /* 0x000fe2000a0f0c67 */
[----:B------:R-:W-:Y:S01]  /*5030*/  FMUL R28, R28, R23 ;  /* 0x000000171c1c7220 */ /* 0x000fe20000400000 */
[----:B------:R-:W-:Y:S01]  /*5040*/  F2FP.F16.F32.PACK_AB R25, RZ, R25 ;  /* 0x00000019ff19723e */ /* 0x000fe200000000ff */
[-C--:B------:R-:W-:Y:S01]  /*5050*/  FMUL R29, R29, R23.reuse ;  /* 0x000000171d1d7220 */ /* 0x080fe20000400000 */
[----:B------:R-:W-:Y:S01]  /*5060*/  ISETP.GT.AND P2, PT, R3, 0x8, P2 ;  /* 0x000000080300780c */ /* 0x000fe20001744270 */
[----:B------:R-:W-:Y:S01]  /*5070*/  @P1 STG.E.U16 desc[UR38][R6.64], R24 ;  /* 0x0000001806001986 */ /* 0x000fe2000c101526 */
[----:B------:R-:W-:Y:S01]  /*5080*/  ISETP.GT.AND P1, PT, R4, 0x8, PT ;  /* 0x000000080400780c */ /* 0x000fe20003f24270 */
[-C--:B------:R-:W-:Y:S01]  /*5090*/  FMUL R30, R30, R23.reuse ;  /* 0x000000171e1e7220 */ /* 0x080fe20000400000 */
[C---:B------:R-:W-:Y:S01]  /*50a0*/  SHF.L.U64.HI R5, R91.reuse, 0x1, R92 ;  /* 0x000000015b057819 */ /* 0x040fe2000001025c */
[----:B------:R-:W-:Y:S01]  /*50b0*/  @P0 STG.E.U16 desc[UR38][R6.64+0x2], R25 ;  /* 0x0000021906000986 */ /* 0x000fe2000c101526 */
[----:B------:R-:W-:Y:S01]  /*50c0*/  LEA R8, P5, R91, R6, 0x1 ;  /* 0x000000065b087211 */ /* 0x000fe200078a08ff */
[-C--:B------:R-:W-:Y:S01]  /*50d0*/  FMUL R31, R31, R23.reuse ;  /* 0x000000171f1f7220 */ /* 0x080fe20000400000 */
[----:B------:R-:W-:Y:S01]  /*50e0*/  ISETP.GT.AND P3, PT, R3, 0x8, P3 ;  /* 0x000000080300780c */ /* 0x000fe20001f64270 */
[-C--:B------:R-:W-:Y:S01]  /*50f0*/  FMUL R32, R32, R23.reuse ;  /* 0x0000001720207220 */ /* 0x080fe20000400000 */
[----:B------:R-:W-:Y:S01]  /*5100*/  ISETP.GT.AND P0, PT, R4, 0x9, PT ;  /* 0x000000090400780c */ /* 0x000fe20003f04270 */
[----:B------:R-:W-:Y:S01]  /*5110*/  IMAD.X R9, R5, 0x1, R7, P5 ;  /* 0x0000000105097824 */ /* 0x000fe200028e0607 */
[----:B------:R-:W-:Y:S01]  /*5120*/  ISETP.GT.AND P4, PT, R3, RZ, P1 ;  /* 0x000000ff0300720c */ /* 0x000fe20000f84270 */
[-C--:B------:R-:W-:Y:S01]  /*5130*/  FMUL R33, R33, R23.reuse ;  /* 0x0000001721217220 */ /* 0x080fe20000400000 */
[----:B------:R-:W-:Y:S01]  /*5140*/  F2FP.F16.F32.PACK_AB R26, RZ, R26 ;  /* 0x0000001aff1a723e */ /* 0x000fe200000000ff */
[-C--:B------:R-:W-:Y:S01]  /*5150*/  FMUL R34, R34, R23.reuse ;  /* 0x0000001722227220 */ /* 0x080fe20000400000 */
[----:B------:R-:W-:Y:S01]  /*5160*/  ISETP.GT.AND P5, PT, R3, RZ, P0 ;  /* 0x000000ff0300720c */ /* 0x000fe200007a4270 */
[----:B------:R-:W-:Y:S01]  /*5170*/  FMUL R35, R35, R23 ;  /* 0x0000001723237220 */ /* 0x000fe20000400000 */
[----:B------:R-:W-:Y:S01]  /*5180*/  F2FP.F16.F32.PACK_AB R27, RZ, R27 ;  /* 0x0000001bff1b723e */ /* 0x000fe200000000ff */
[----:B------:R-:W-:Y:S01]  /*5190*/  @P2 STG.E.U16 desc[UR38][R8.64], R26 ;  /* 0x0000001a08002986 */ /* 0x000fe2000c101526 */
[----:B------:R-:W-:Y:S01]  /*51a0*/  F2FP.F16.F32.PACK_AB R28, RZ, R28 ;  /* 0x0000001cff1c723e */ /* 0x000fe200000000ff */
[-C--:B------:R-:W-:Y:S01]  /*51b0*/  FMUL R36, R36, R23.reuse ;  /* 0x0000001724247220 */ /* 0x080fe20000400000 */
[----:B------:R-:W-:Y:S01]  /*51c0*/  ISETP.GT.AND P2, PT, R3, 0x8, P1 ;  /* 0x000000080300780c */ /* 0x000fe20000f44270 */
[----:B------:R-:W-:Y:S01]  /*51d0*/  @P3 STG.E.U16 desc[UR38][R8.64+0x2], R27 ;  /* 0x0000021b08003986 */ /* 0x000fe2000c101526 */
[----:B------:R-:W-:Y:S01]  /*51e0*/  ISETP.GT.AND P1, PT, R4, 0x10, PT ;  /* 0x000000100400780c */ /* 0x000fe20003f24270 */
[----:B------:R-:W-:Y:S01]  /*51f0*/  FMUL R37, R37, R23 ;  /* 0x0000001725257220 */ /* 0x000fe20000400000 */
[----:B------:R-:W-:Y:S01]  /*5200*/  F2FP.F16.F32.PACK_AB R29, RZ, R29 ;  /* 0x0000001dff1d723e */ /* 0x000fe200000000ff */
[----:B------:R-:W-:Y:S01]  /*5210*/  @P4 STG.E.U16 desc[UR38][R6.64+0x10], R28 ;  /* 0x0000101c06004986 */ /* 0x000fe2000c101526 */
[C---:B------:R-:W-:Y:S01]  /*5220*/  ISETP.GT.AND P3, PT, R3.reuse, 0x8, P0 ;  /* 0x000000080300780c */ /* 0x040fe20000764270 */
[-C--:B------:R-:W-:Y:S01]  /*5230*/  FMUL R38, R38, R23.reuse ;  /* 0x0000001726267220 */ /* 0x080fe20000400000 */
[----:B------:R-:W-:Y:S01]  /*5240*/  ISETP.GT.AND P0, PT, R4, 0x11, PT ;  /* 0x000000110400780c */ /* 0x000fe20003f04270 */
[----:B------:R-:W-:Y:S01]  /*5250*/  @P5 STG.E.U16 desc[UR38][R6.64+0x12], R29 ;  /* 0x0000121d06005986 */ /* 0x000fe2000c101526 */
        /* <DEDUP_REMOVED lines=161> */
[----:B------:R-:W-:Y:S01]  /*5c70*/  FMUL R87, R87, R23 ;  /* 0x0000001757577220 */ /* 0x000fe20000400000 */
[----:B------:R-:W-:-:S02]  /*5c80*/  F2FP.F16.F32.PACK_AB R62, RZ, R62 ;  /* 0x0000003eff3e723e */ /* 0x000fc400000000ff */
[C---:B------:R-:W-:Y:S02]  /*5c90*/  ISETP.GT.AND P5, PT, R3.reuse, RZ, P0 ;  /* 0x000000ff0300720c */ /* 0x040fe400007a4270 */
[----:B------:R-:W-:Y:S01]  /*5ca0*/  F2FP.F16.F32.PACK_AB R63, RZ, R63 ;  /* 0x0000003fff3f723e */ /* 0x000fe200000000ff */
[----:B------:R-:W-:Y:S01]  /*5cb0*/  @P2 STG.E.U16 desc[UR38][R8.64+0x90], R62 ;  /* 0x0000903e08002986 */ /* 0x000fe2000c101526 */
[----:B------:R-:W-:Y:S02]  /*5cc0*/  F2FP.F16.F32.PACK_AB R64, RZ, R64 ;  /* 0x00000040ff40723e */ /* 0x000fe400000000ff */
[C---:B------:R-:W-:Y:S01]  /*5cd0*/  ISETP.GT.AND P2, PT, R3.reuse, 0x8, P1 ;  /* 0x000000080300780c */ /* 0x040fe20000f44270 */
[----:B------:R-:W-:Y:S01]  /*5ce0*/  @P3 STG.E.U16 desc[UR38][R8.64+0x92], R63 ;  /* 0x0000923f08003986 */ /* 0x000fe2000c101526 */
[----:B------:R-:W-:Y:S02]  /*5cf0*/  ISETP.GT.AND P1, PT, R4, 0x58, PT ;  /* 0x000000580400780c */ /* 0x000fe40003f24270 */
[----:B------:R-:W-:Y:S01]  /*5d00*/  F2FP.F16.F32.PACK_AB R65, RZ, R65 ;  /* 0x00000041ff41723e */ /* 0x000fe200000000ff */
[----:B------:R-:W-:Y:S01]  /*5d10*/  @P4 STG.E.U16 desc[UR38][R6.64+0xa0], R64 ;  /* 0x0000a04006004986 */ /* 0x000fe2000c101526 */
[----:B------:R-:W-:-:S02]  /*5d20*/  ISETP.GT.AND P3, PT, R3, 0x8, P0 ;  /* 0x000000080300780c */ /* 0x000fc40000764270 */
[----:B------:R-:W-:Y:S01]  /*5d30*/  ISETP.GT.AND P0, PT, R4, 0x59, PT ;  /* 0x000000590400780c */ /* 0x000fe20003f04270 */
[----:B------:R-:W-:Y:S01]  /*5d40*/  @P5 STG.E.U16 desc[UR38][R6.64+0xa2], R65 ;  /* 0x0000a24106005986 */ /* 0x000fe2000c101526 */
[C---:B------:R-:W-:Y:S02]  /*5d50*/  ISETP.GT.AND P4, PT, R3.reuse, RZ, P1 ;  /* 0x000000ff0300720c */ /* 0x040fe40000f84270 */
[----:B------:R-:W-:Y:S02]  /*5d60*/  F2FP.F16.F32.PACK_AB R66, RZ, R66 ;  /* 0x00000042ff42723e */ /* 0x000fe400000000ff */
[----:B------:R-:W-:Y:S02]  /*5d70*/  ISETP.GT.AND P5, PT, R3, RZ, P0 ;  /* 0x000000ff0300720c */ /* 0x000fe400007a4270 */
[----:B------:R-:W-:Y:S01]  /*5d80*/  F2FP.F16.F32.PACK_AB R67, RZ, R67 ;  /* 0x00000043ff43723e */ /* 0x000fe200000000ff */
[----:B------:R-:W-:Y:S01]  /*5d90*/  @P2 STG.E.U16 desc[UR38][R8.64+0xa0], R66 ;  /* 0x0000a04208002986 */ /* 0x000fe2000c101526 */
[----:B------:R-:W-:-:S02]  /*5da0*/  F2FP.F16.F32.PACK_AB R68, RZ, R68 ;  /* 0x00000044ff44723e */ /* 0x000fc400000000ff */
[C---:B------:R-:W-:Y:S01]  /*5db0*/  ISETP.GT.AND P2, PT, R3.reuse, 0x8, P1 ;  /* 0x000000080300780c */ /* 0x040fe20000f44270 */
[----:B------:R-:W-:Y:S01]  /*5dc0*/  @P3 STG.E.U16 desc[UR38][R8.64+0xa2], R67 ;  /* 0x0000a24308003986 */ /* 0x000fe2000c101526 */
[C---:B------:R-:W-:Y:S02]  /*5dd0*/  ISETP.GT.AND P1, PT, R4.reuse, 0x60, PT ;  /* 0x000000600400780c */ /* 0x040fe40003f24270 */
[----:B------:R-:W-:Y:S01]  /*5de0*/  F2FP.F16.F32.PACK_AB R69, RZ, R69 ;  /* 0x00000045ff45723e */ /* 0x000fe200000000ff */
[----:B------:R-:W-:Y:S01]  /*5df0*/  @P4 STG.E.U16 desc[UR38][R6.64+0xb0], R68 ;  /* 0x0000b04406004986 */ /* 0x000fe2000c101526 */
[C---:B------:R-:W-:Y:S02]  /*5e00*/  ISETP.GT.AND P3, PT, R3.reuse, 0x8, P0 ;  /* 0x000000080300780c */ /* 0x040fe40000764270 */
[----:B------:R-:W-:Y:S01]  /*5e10*/  ISETP.GT.AND P0, PT, R4, 0x61, PT ;  /* 0x000000610400780c */ /* 0x000fe20003f04270 */
[----:B------:R-:W-:Y:S01]  /*5e20*/  @P5 STG.E.U16 desc[UR38][R6.64+0xb2], R69 ;  /* 0x0000b24506005986 */ /* 0x000fe2000c101526 */
[----:B------:R-:W-:-:S02]  /*5e30*/  ISETP.GT.AND P4, PT, R3, RZ, P1 ;  /* 0x000000ff0300720c */ /* 0x000fc40000f84270 */
[C---:B------:R-:W-:Y:S02]  /*5e40*/  ISETP.GT.AND P5, PT, R3.reuse, RZ, P0 ;  /* 0x000000ff0300720c */ /* 0x040fe400007a4270 */
[----:B------:R-:W-:Y:S02]  /*5e50*/  F2FP.F16.F32.PACK_AB R70, RZ, R70 ;  /* 0x00000046ff46723e */ /* 0x000fe400000000ff */
[----:B------:R-:W-:Y:S02]  /*5e60*/  F2FP.F16.F32.PACK_AB R71, RZ, R71 ;  /* 0x00000047ff47723e */ /* 0x000fe400000000ff */
[----:B------:R-:W-:Y:S01]  /*5e70*/  F2FP.F16.F32.PACK_AB R72, RZ, R72 ;  /* 0x00000048ff48723e */ /* 0x000fe200000000ff */
[----:B------:R-:W-:Y:S01]  /*5e80*/  @P2 STG.E.U16 desc[UR38][R8.64+0xb0], R70 ;  /* 0x0000b04608002986 */ /* 0x000fe2000c101526 */
[----:B------:R-:W-:Y:S02]  /*5e90*/  F2FP.F16.F32.PACK_AB R73, RZ, R73 ;  /* 0x00000049ff49723e */ /* 0x000fe400000000ff */
[C---:B------:R-:W-:Y:S01]  /*5ea0*/  ISETP.GT.AND P1, PT, R3.reuse, 0x8, P1 ;  /* 0x000000080300780c */ /* 0x040fe20000f24270 */
[----:B------:R-:W-:Y:S01]  /*5eb0*/  @P3 STG.E.U16 desc[UR38][R8.64+0xb2], R71 ;  /* 0x0000b24708003986 */ /* 0x000fe2000c101526 */
[----:B------:R-:W-:-:S02]  /*5ec0*/  ISETP.GT.AND P2, PT, R3, 0x8, P0 ;  /* 0x000000080300780c */ /* 0x000fc40000744270 */
[C---:B------:R-:W-:Y:S01]  /*5ed0*/  ISETP.GT.AND P0, PT, R4.reuse, 0x69, PT ;  /* 0x000000690400780c */ /* 0x040fe20003f04270 */
[----:B------:R-:W-:Y:S01]  /*5ee0*/  @P4 STG.E.U16 desc[UR38][R6.64+0xc0], R72 ;  /* 0x0000c04806004986 */ /* 0x000fe2000c101526 */
[----:B------:R-:W-:Y:S02]  /*5ef0*/  ISETP.GT.AND P4, PT, R4, 0x68, PT ;  /* 0x000000680400780c */ /* 0x000fe40003f84270 */
[----:B------:R-:W-:Y:S01]  /*5f00*/  F2FP.F16.F32.PACK_AB R74, RZ, R74 ;  /* 0x0000004aff4a723e */ /* 0x000fe200000000ff */
[----:B------:R-:W-:Y:S01]  /*5f10*/  @P5 STG.E.U16 desc[UR38][R6.64+0xc2], R73 ;  /* 0x0000c24906005986 */ /* 0x000fe2000c101526 */
[C---:B------:R-:W-:Y:S02]  /*5f20*/  ISETP.GT.AND P5, PT, R3.reuse, RZ, P4 ;  /* 0x000000ff0300720c */ /* 0x040fe400027a4270 */
[----:B------:R-:W-:Y:S01]  /*5f30*/  ISETP.GT.AND P3, PT, R3, RZ, P0 ;  /* 0x000000ff0300720c */ /* 0x000fe20000764270 */
[----:B------:R-:W-:Y:S01]  /*5f40*/  @P1 STG.E.U16 desc[UR38][R8.64+0xc0], R74 ;  /* 0x0000c04a08001986 */ /* 0x000fe2000c101526 */
[----:B------:R-:W-:-:S02]  /*5f50*/  F2FP.F16.F32.PACK_AB R75, RZ, R75 ;  /* 0x0000004bff4b723e */ /* 0x000fc400000000ff */
[----:B------:R-:W-:Y:S02]  /*5f60*/  F2FP.F16.F32.PACK_AB R76, RZ, R76 ;  /* 0x0000004cff4c723e */ /* 0x000fe400000000ff */
[C---:B------:R-:W-:Y:S01]  /*5f70*/  ISETP.GT.AND P4, PT, R3.reuse, 0x8, P4 ;  /* 0x000000080300780c */ /* 0x040fe20002784270 */
[----:B------:R-:W-:Y:S01]  /*5f80*/  @P2 STG.E.U16 desc[UR38][R8.64+0xc2], R75 ;  /* 0x0000c24b08002986 */ /* 0x000fe2000c101526 */
[----:B------:R-:W-:Y:S02]  /*5f90*/  F2FP.F16.F32.PACK_AB R77, RZ, R77 ;  /* 0x0000004dff4d723e */ /* 0x000fe400000000ff */
[C---:B------:R-:W-:Y:S01]  /*5fa0*/  ISETP.GT.AND P2, PT, R4.reuse, 0x71, PT ;  /* 0x000000710400780c */ /* 0x040fe20003f44270 */
[----:B------:R-:W-:Y:S01]  /*5fb0*/  @P5 STG.E.U16 desc[UR38][R6.64+0xd0], R76 ;  /* 0x0000d04c06005986 */ /* 0x000fe2000c101526 */
[----:B------:R-:W-:Y:S02]  /*5fc0*/  ISETP.GT.AND P5, PT, R3, 0x8, P0 ;  /* 0x000000080300780c */ /* 0x000fe400007a4270 */
[C---:B------:R-:W-:Y:S01]  /*5fd0*/  ISETP.GT.AND P1, PT, R4.reuse, 0x78, PT ;  /* 0x000000780400780c */ /* 0x040fe20003f24270 */
[----:B------:R-:W-:Y:S01]  /*5fe0*/  @P3 STG.E.U16 desc[UR38][R6.64+0xd2], R77 ;  /* 0x0000d24d06003986 */ /* 0x000fe2000c101526 */
[----:B------:R-:W-:-:S02]  /*5ff0*/  ISETP.GT.AND P3, PT, R4, 0x70, PT ;  /* 0x000000700400780c */ /* 0x000fc40003f64270 */
[----:B------:R-:W-:Y:S01]  /*6000*/  ISETP.GT.AND P0, PT, R4, 0x79, PT ;  /* 0x000000790400780c */ /* 0x000fe20003f04270 */
[----:B------:R-:W-:Y:S01]  /*6010*/  @P4 IMAD.MOV.U32 R4, RZ, RZ, R8 ;  /* 0x000000ffff044224 */ /* 0x000fe200078e0008 */
[----:B------:R-:W-:Y:S01]  /*6020*/  F2FP.F16.F32.PACK_AB R78, RZ, R78 ;  /* 0x0000004eff4e723e */ /* 0x000fe200000000ff */
[----:B------:R-:W-:Y:S01]  /*6030*/  @P4 IMAD.MOV.U32 R5, RZ, RZ, R9 ;  /* 0x000000ffff054224 */ /* 0x000fe200078e0009 */
[----:B------:R-:W-:Y:S02]  /*6040*/  F2FP.F16.F32.PACK_AB R79, RZ, R79 ;  /* 0x0000004fff4f723e */ /* 0x000fe400000000ff */
[----:B------:R-:W-:Y:S02]  /*6050*/  F2FP.F16.F32.PACK_AB R80, RZ, R80 ;  /* 0x00000050ff50723e */ /* 0x000fe400000000ff */
[----:B------:R0:W-:Y:S01]  /*6060*/  @P4 STG.E.U16 desc[UR38][R4.64+0xd0], R78 ;  /* 0x0000d04e04004986 */ /* 0x0001e2000c101526 */
[----:B------:R-:W-:Y:S02]  /*6070*/  ISETP.GT.AND P4, PT, R3, RZ, P2 ;  /* 0x000000ff0300720c */ /* 0x000fe40001784270 */
[----:B------:R-:W-:-:S02]  /*6080*/  F2FP.F16.F32.PACK_AB R81, RZ, R81 ;  /* 0x00000051ff51723e */ /* 0x000fc400000000ff */
[----:B------:R-:W-:Y:S02]  /*6090*/  ISETP.GT.AND P2, PT, R3, 0x8, P2 ;  /* 0x000000080300780c */ /* 0x000fe40001744270 */
[----:B------:R-:W-:Y:S02]  /*60a0*/  F2FP.F16.F32.PACK_AB R82, RZ, R82 ;  /* 0x00000052ff52723e */ /* 0x000fe400000000ff */
[----:B------:R-:W-:Y:S02]  /*60b0*/  F2FP.F16.F32.PACK_AB R83, RZ, R83 ;  /* 0x00000053ff53723e */ /* 0x000fe400000000ff */
[----:B------:R-:W-:Y:S01]  /*60c0*/  F2FP.F16.F32.PACK_AB R84, RZ, R84 ;  /* 0x00000054ff54723e */ /* 0x000fe200000000ff */
[----:B0-----:R-:W-:Y:S01]  /*60d0*/  @P5 IMAD.MOV.U32 R4, RZ, RZ, R8 ;  /* 0x000000ffff045224 */ /* 0x001fe200078e0008 */
[----:B------:R-:W-:Y:S01]  /*60e0*/  F2FP.F16.F32.PACK_AB R85, RZ, R85 ;  /* 0x00000055ff55723e */ /* 0x000fe200000000ff */
[----:B------:R-:W-:Y:S01]  /*60f0*/  @P5 IMAD.MOV.U32 R5, RZ, RZ, R9 ;  /* 0x000000ffff055224 */ /* 0x000fe200078e0009 */
[----:B------:R-:W-:-:S02]  /*6100*/  F2FP.F16.F32.PACK_AB R86, RZ, R86 ;  /* 0x00000056ff56723e */ /* 0x000fc400000000ff */
[----:B------:R-:W-:Y:S02]  /*6110*/  F2FP.F16.F32.PACK_AB R87, RZ, R87 ;  /* 0x00000057ff57723e */ /* 0x000fe400000000ff */
[----:B------:R0:W-:Y:S01]  /*6120*/  @P5 STG.E.U16 desc[UR38][R4.64+0xd2], R79 ;  /* 0x0000d24f04005986 */ /* 0x0001e2000c101526 */
[C---:B------:R-:W-:Y:S02]  /*6130*/  ISETP.GT.AND P5, PT, R3.reuse, RZ, P3 ;  /* 0x000000ff0300720c */ /* 0x040fe40001fa4270 */
[----:B------:R-:W-:-:S11]  /*6140*/  ISETP.GT.AND P3, PT, R3, 0x8, P3 ;  /* 0x000000080300780c */ /* 0x000fd60001f64270 */
[----:B0-----:R-:W-:Y:S02]  /*6150*/  @P5 IMAD.MOV.U32 R4, RZ, RZ, R6 ;  /* 0x000000ffff045224 */ /* 0x001fe400078e0006 */
[----:B------:R-:W-:-:S05]  /*6160*/  @P5 IMAD.MOV.U32 R5, RZ, RZ, R7 ;  /* 0x000000ffff055224 */ /* 0x000fca00078e0007 */
[----:B------:R0:W-:Y:S01]  /*6170*/  @P5 STG.E.U16 desc[UR38][R4.64+0xe0], R80 ;  /* 0x0000e05004005986 */ /* 0x0001e2000c101526 */
[C---:B------:R-:W-:Y:S02]  /*6180*/  ISETP.GT.AND P5, PT, R3.reuse, RZ, P0 ;  /* 0x000000ff0300720c */ /* 0x040fe400007a4270 */
[----:B------:R-:W-:Y:S01]  /*6190*/  ISETP.GT.AND P0, PT, R3, 0x8, P0 ;  /* 0x000000080300780c */ /* 0x000fe20000704270 */
[----:B0-----:R-:W-:Y:S02]  /*61a0*/  @P4 IMAD.MOV.U32 R4, RZ, RZ, R6 ;  /* 0x000000ffff044224 */ /* 0x001fe400078e0006 */
[----:B------:R-:W-:-:S05]  /*61b0*/  @P4 IMAD.MOV.U32 R5, RZ, RZ, R7 ;  /* 0x000000ffff054224 */ /* 0x000fca00078e0007 */
[----:B------:R0:W-:Y:S01]  /*61c0*/  @P4 STG.E.U16 desc[UR38][R4.64+0xe2], R81 ;  /* 0x0000e25104004986 */ /* 0x0001e2000c101526 */
[C---:B------:R-:W-:Y:S02]  /*61d0*/  ISETP.GT.AND P4, PT, R3.reuse, RZ, P1 ;  /* 0x000000ff0300720c */ /* 0x040fe40000f84270 */
[----:B------:R-:W-:Y:S01]  /*61e0*/  ISETP.GT.AND P1, PT, R3, 0x8, P1 ;  /* 0x000000080300780c */ /* 0x000fe20000f24270 */
[----:B0-----:R-:W-:Y:S02]  /*61f0*/  @P3 IMAD.MOV.U32 R4, RZ, RZ, R8 ;  /* 0x000000ffff043224 */ /* 0x001fe400078e0008 */
[----:B------:R-:W-:-:S05]  /*6200*/  @P3 IMAD.MOV.U32 R5, RZ, RZ, R9 ;  /* 0x000000ffff053224 */ /* 0x000fca00078e0009 */
[----:B------:R0:W-:Y:S02]  /*6210*/  @P3 STG.E.U16 desc[UR38][R4.64+0xe0], R82 ;  /* 0x0000e05204003986 */ /* 0x0001e4000c101526 */
[----:B0-----:R-:W-:Y:S02]  /*6220*/  @P2 IMAD.MOV.U32 R4, RZ, RZ, R8 ;  /* 0x000000ffff042224 */ /* 0x001fe400078e0008 */
[----:B------:R-:W-:-:S05]  /*6230*/  @P2 IMAD.MOV.U32 R5, RZ, RZ, R9 ;  /* 0x000000ffff052224 */ /* 0x000fca00078e0009 */
[----:B------:R0:W-:Y:S02]  /*6240*/  @P2 STG.E.U16 desc[UR38][R4.64+0xe2], R83 ;  /* 0x0000e25304002986 */ /* 0x0001e4000c101526 */
[----:B0-----:R-:W-:Y:S02]  /*6250*/  @P4 IMAD.MOV.U32 R4, RZ, RZ, R6 ;  /* 0x000000ffff044224 */ /* 0x001fe400078e0006 */
[----:B------:R-:W-:-:S05]  /*6260*/  @P4 IMAD.MOV.U32 R5, RZ, RZ, R7 ;  /* 0x000000ffff054224 */ /* 0x000fca00078e0007 */
[----:B------:R0:W-:Y:S04]  /*6270*/  @P4 STG.E.U16 desc[UR38][R4.64+0xf0], R84 ;  /* 0x0000f05404004986 */ /* 0x0001e8000c101526 */
[----:B------:R1:W-:Y:S01]  /*6280*/  @P5 STG.E.U16 desc[UR38][R6.64+0xf2], R85 ;  /* 0x0000f25506005986 */ /* 0x0003e2000c101526 */
[----:B0-----:R-:W-:Y:S02]  /*6290*/  @P1 IMAD.MOV.U32 R4, RZ, RZ, R8 ;  /* 0x000000ffff041224 */ /* 0x001fe400078e0008 */
[----:B------:R-:W-:-:S05]  /*62a0*/  @P1 IMAD.MOV.U32 R5, RZ, RZ, R9 ;  /* 0x000000ffff051224 */ /* 0x000fca00078e0009 */
[----:B------:R1:W-:Y:S04]  /*62b0*/  @P1 STG.E.U16 desc[UR38][R4.64+0xf0], R86 ;  /* 0x0000f05604001986 */ /* 0x0003e8000c101526 */
[----:B------:R1:W-:Y:S02]  /*62c0*/  @P0 STG.E.U16 desc[UR38][R8.64+0xf2], R87 ;  /* 0x0000f25708000986 */ /* 0x0003e4000c101526 */
.L_x_160:
[----:B------:R-:W-:Y:S05]  /*62d0*/  BSYNC B0 ;  /* 0x0000000000007941 */ /* 0x000fea0003800000 */
.L_x_34:
[----:B------:R-:W-:Y:S01]  /*62e0*/  IADD3 R16, P0, R16, UR36, RZ ;  /* 0x0000002410107c10 */ /* 0x000fe2000ff1e0ff */
[----:B------:R-:W-:Y:S01]  /*62f0*/  ULDC.64 UR4, c[0x0][0x650] ;  /* 0x0001940000047ab9 */ /* 0x000fe20000000a00 */
[----:B------:R-:W-:Y:S01]  /*6300*/  PRMT R3, RZ, 0x7610, R3 ;  /* 0x00007610ff037816 */ /* 0x000fe20000000003 */
[----:B------:R-:W-:Y:S01]  /*6310*/  IMAD.MOV.U32 R100, RZ, RZ, -0x1 ;  /* 0xffffffffff647424 */ /* 0x000fe200078e00ff */
[----:B------:R-:W-:Y:S01]  /*6320*/  IADD3.X R17, R17, UR42, RZ, P0, !PT ;  /* 0x0000002a11117c10 */ /* 0x000fe200087fe4ff */
[----:B------:R-:W-:Y:S01]  /*6330*/  IMAD.MOV.U32 R101, RZ, RZ, -0x1 ;  /* 0xffffffffff657424 */ /* 0x000fe200078e00ff */
[----:B------:R-:W-:-:S04]  /*6340*/  ISETP.GE.U32.AND P0, PT, R16, UR4, PT ;  /* 0x0000000410007c0c */ /* 0x000fc8000bf06070 */
[----:B------:R-:W-:-:S13]  /*6350*/  ISETP.GE.U32.AND.EX P0, PT, R17, UR5, PT, P0 ;  /* 0x0000000511007c0c */ /* 0x000fda000bf06100 */
[----:B------:R-:W-:Y:S05]  /*6360*/  @P0 BRA `(.L_x_161) ;  /* 0x00000004004c0947 */ /* 0x000fea0003800000 */
[----:B------:R-:W0:Y:S01]  /*6370*/  LDC.64 R10, c[0x0][0x628] ;  /* 0x00018a00ff0a7b82 */ /* 0x000e220000000a00 */
[----:B---3--:R-:W3:Y:S01]  /*6380*/  S2R R12, SR_CTAID.X ;  /* 0x00000000000c7919 */ /* 0x008ee20000002500 */
[----:B-12-4-:R-:W-:Y:S02]  /*6390*/  IMAD.MOV.U32 R8, RZ, RZ, R16 ;  /* 0x000000ffff087224 */ /* 0x016fe400078e0010 */
[----:B------:R-:W-:Y:S01]  /*63a0*/  IMAD.MOV.U32 R9, RZ, RZ, R17 ;  /* 0x000000ffff097224 */ /* 0x000fe200078e0011 */
[----:B------:R-:W1:Y:S03]  /*63b0*/  S2R R20, SR_CTAID.Y ;  /* 0x0000000000147919 */ /* 0x000e660000002600 */
[----:B------:R-:W2:Y:S08]  /*63c0*/  LDC R0, c[0x0][0x630] ;  /* 0x00018c00ff007b82 */ /* 0x000eb00000000800 */
[----:B------:R-:W4:Y:S01]  /*63d0*/  LDC.64 R14, c[0x0][0x620] ;  /* 0x00018800ff0e7b82 */ /* 0x000f220000000a00 */
[----:B0-----:R-:W-:-:S04]  /*63e0*/  ISETP.NE.U32.AND P0, PT, R10, RZ, PT ;  /* 0x000000ff0a00720c */ /* 0x001fc80003f05070 */
[----:B------:R-:W-:-:S13]  /*63f0*/  ISETP.NE.AND.EX P0, PT, R11, RZ, PT, P0 ;  /* 0x000000ff0b00720c */ /* 0x000fda0003f05300 */
[----:B-1234-:R-:W-:Y:S05]  /*6400*/  @!P0 BRA `(.L_x_162) ;  /* 0x0000000000288947 */ /* 0x01efea0003800000 */
        /* <DEDUP_REMOVED lines=10> */
.L_x_162:
[-CC-:B------:R-:W-:Y:S01]  /*64b0*/  SHF.R.U64 R101, R8, R0.reuse, R9.reuse ;  /* 0x0000000008657219 */ /* 0x180fe20000001209 */
[----:B------:R-:W0:Y:S01]  /*64c0*/  LDC.64 R26, c[0x0][0x640] ;  /* 0x00019000ff1a7b82 */ /* 0x000e220000000a00 */
[----:B------:R-:W-:Y:S01]  /*64d0*/  SHF.R.U32.HI R0, RZ, R0, R9 ;  /* 0x00000000ff007219 */ /* 0x000fe20000011609 */
[----:B------:R-:W-:Y:S01]  /*64e0*/  ULDC UR4, c[0x0][0x150] ;  /* 0x0000540000047ab9 */ /* 0x000fe20000000800 */
[----:B------:R-:W-:Y:S02]  /*64f0*/  IADD3 R3, P0, RZ, -R101, RZ ;  /* 0x80000065ff037210 */ /* 0x000fe40007f1e0ff */
[----:B------:R-:W-:-:S03]  /*6500*/  I2FP.F32.U32 R7, R12 ;  /* 0x0000000c00077245 */ /* 0x000fc60000201000 */
[----:B------:R-:W1:Y:S01]  /*6510*/  LDC R6, c[0x0][0x618] ;  /* 0x00018600ff067b82 */ /* 0x000e620000000800 */
[----:B------:R-:W-:Y:S02]  /*6520*/  IMAD.X R5, RZ, RZ, ~R0, P0 ;  /* 0x000000ffff057224 */ /* 0x000fe400000e0e00 */
[----:B------:R-:W-:Y:S01]  /*6530*/  FMUL R7, R7, UR4 ;  /* 0x0000000407077c20 */ /* 0x000fe20008400000 */
[----:B------:R-:W-:Y:S01]  /*6540*/  ULDC UR4, c[0x0][0x154] ;  /* 0x0000550000047ab9 */ /* 0x000fe20000000800 */
[-C--:B------:R-:W-:Y:S02]  /*6550*/  IMAD R0, R5, R14.reuse, RZ ;  /* 0x0000000e05007224 */ /* 0x080fe400078e02ff */
[C---:B------:R-:W-:Y:S01]  /*6560*/  IMAD.WIDE.U32 R4, R3.reuse, R14, R16 ;  /* 0x0000000e03047225 */ /* 0x040fe200078e0010 */
[----:B------:R-:W2:Y:S01]  /*6570*/  LDC R8, c[0x0][0x608] ;  /* 0x00018200ff087b82 */ /* 0x000ea20000000800 */
[----:B------:R-:W3:Y:S02]  /*6580*/  F2I.U32.TRUNC.NTZ R7, R7 ;  /* 0x0000000700077305 */ /* 0x000ee4000020f000 */
[----:B------:R-:W-:Y:S01]  /*6590*/  IMAD R3, R3, R15, R0 ;  /* 0x0000000f03037224 */ /* 0x000fe200078e0200 */
[----:B------:R-:W-:-:S03]  /*65a0*/  I2FP.F32.U32 R0, R20 ;  /* 0x0000001400007245 */ /* 0x000fc60000201000 */
[----:B------:R-:W-:Y:S01]  /*65b0*/  IMAD.IADD R3, R5, 0x1, R3 ;  /* 0x0000000105037824 */ /* 0x000fe200078e0203 */
[----:B------:R-:W4:Y:S01]  /*65c0*/  LDC R11, c[0x0][0x658] ;  /* 0x00019600ff0b7b82 */ /* 0x000f220000000800 */
[----:B0-----:R-:W-:-:S04]  /*65d0*/  ISETP.NE.U32.AND P0, PT, R26, RZ, PT ;  /* 0x000000ff1a00720c */ /* 0x001fc80003f05070 */
[----:B------:R-:W-:-:S03]  /*65e0*/  ISETP.NE.AND.EX P0, PT, R27, RZ, PT, P0 ;  /* 0x000000ff1b00720c */ /* 0x000fc60003f05300 */
[----:B------:R-:W0:Y:S01]  /*65f0*/  LDC R9, c[0x0][0x144] ;  /* 0x00005100ff097b82 */ /* 0x000e220000000800 */
[-C--:B-1----:R-:W-:Y:S01]  /*6600*/  SHF.R.U64 R10, R4, R6.reuse, R3 ;  /* 0x00000006040a7219 */ /* 0x082fe20000001203 */
[----:B---3--:R-:W-:Y:S01]  /*6610*/  IMAD.MOV R7, RZ, RZ, -R7 ;  /* 0x000000ffff077224 */ /* 0x008fe200078e0a07 */
[----:B------:R-:W-:Y:S01]  /*6620*/  SHF.R.U32.HI R3, RZ, R6, R3 ;  /* 0x00000006ff037219 */ /* 0x000fe20000011603 */
[----:B------:R-:W-:-:S04]  /*6630*/  FMUL R6, R0, UR4 ;  /* 0x0000000400067c20 */ /* 0x000fc80008400000 */
[----:B------:R-:W1:Y:S01]  /*6640*/  LDC R21, c[0x0][0x148] ;  /* 0x00005200ff157b82 */ /* 0x000e620000000800 */
[----:B------:R3:W0:Y:S01]  /*6650*/  F2I.U32.TRUNC.NTZ R14, R6 ;  /* 0x00000006000e7305 */ /* 0x000622000020f000 */
[-CC-:B--2---:R-:W-:Y:S02]  /*6660*/  SHF.R.U64 R13, R10, R8.reuse, R3.reuse ;  /* 0x000000080a0d7219 */ /* 0x184fe40000001203 */
[----:B------:R-:W-:-:S04]  /*6670*/  SHF.R.U32.HI R0, RZ, R8, R3 ;  /* 0x00000008ff007219 */ /* 0x000fc80000011603 */
[----:B-----5:R-:W2:Y:S01]  /*6680*/  LDC R24, c[0x0][0x648] ;  /* 0x00019200ff187b82 */ /* 0x020ea20000000800 */
[-CC-:B----4-:R-:W-:Y:S02]  /*6690*/  SHF.R.U64 R15, R13, R11.reuse, R0.reuse ;  /* 0x0000000b0d0f7219 */ /* 0x190fe40000001200 */
[----:B------:R-:W-:-:S03]  /*66a0*/  SHF.R.U32.HI R5, RZ, R11, R0 ;  /* 0x0000000bff057219 */ /* 0x000fc60000011600 */
[----:B------:R-:W-:Y:S02]  /*66b0*/  IMAD.MOV.U32 R4, RZ, RZ, R15 ;  /* 0x000000ffff047224 */ /* 0x000fe400078e000f */
[----:B------:R-:W4:Y:S01]  /*66c0*/  LDC R28, c[0x0][0x638] ;  /* 0x00018e00ff1c7b82 */ /* 0x000f220000000800 */
[----:B0-----:R-:W-:-:S07]  /*66d0*/  IMAD R25, R9, R7, R12 ;  /* 0x0000000709197224 */ /* 0x001fce00078e020c */
[----:B------:R-:W0:Y:S08]  /*66e0*/  LDC R29, c[0x0][0x610] ;  /* 0x00018400ff1d7b82 */ /* 0x000e300000000800 */
[----:B------:R-:W0:Y:S01]  /*66f0*/  LDC R30, c[0x0][0x600] ;  /* 0x00018000ff1e7b82 */ /* 0x000e220000000800 */
[----:B-123--:R-:W-:Y:S05]  /*6700*/  @!P0 BRA `(.L_x_163) ;  /* 0x0000000000288947 */ /* 0x00efea0003800000 */
[----:B------:R-:W1:Y:S02]  /*6710*/  LDC R0, c[0x0][0x64c] ;  /* 0x00019300ff007b82 */ /* 0x000e640000000800 */
[----:B-1----:R-:W-:-:S05]  /*6720*/  IADD3 R3, P0, R15, R0, RZ ;  /* 0x000000000f037210 */ /* 0x002fca0007f1e0ff */
        /* <DEDUP_REMOVED lines=8> */
.L_x_163:
[----:B------:R-:W-:Y:S01]  /*67b0*/  ISETP.NE.AND P0, PT, R2, 0x1, PT ;  /* 0x000000010200780c */ /* 0x000fe20003f05270 */
[----:B------:R-:W-:Y:S01]  /*67c0*/  IMAD.MOV R14, RZ, RZ, -R14 ;  /* 0x000000ffff0e7224 */ /* 0x000fe200078e0a0e */
[----:B------:R-:W-:Y:S02]  /*67d0*/  SHF.R.U64 R3, R4, R24, R5 ;  /* 0x0000001804037219 */ /* 0x000fe40000001205 */
[----:B------:R-:W-:Y:S02]  /*67e0*/  LOP3.LUT R0, R13, R98, RZ, 0xc0, !PT ;  /* 0x000000620d007212 */ /* 0x000fe400078ec0ff */
[----:B------:R-:W-:Y:S01]  /*67f0*/  LOP3.LUT R10, R10, R97, RZ, 0xc0, !PT ;  /* 0x000000610a0a7212 */ /* 0x000fe200078ec0ff */
[----:B------:R-:W-:Y:S02]  /*6800*/  IMAD.MOV R4, RZ, RZ, -R3 ;  /* 0x000000ffff047224 */ /* 0x000fe400078e0a03 */
[----:B------:R-:W-:Y:S02]  /*6810*/  IMAD R0, R93, R3, R0 ;  /* 0x000000035d007224 */ /* 0x000fe400078e0200 */
[----:B----4-:R-:W-:-:S02]  /*6820*/  IMAD R3, R4, R28, R15 ;  /* 0x0000001c04037224 */ /* 0x010fc400078e020f */
[----:B------:R-:W-:Y:S02]  /*6830*/  @P0 IMAD R25, R21, R14, R20 ;  /* 0x0000000e15190224 */ /* 0x000fe400078e0214 */
[----:B0-----:R-:W-:Y:S02]  /*6840*/  IMAD R5, R3, R30, R10 ;  /* 0x0000001e03057224 */ /* 0x001fe400078e020a */
[----:B------:R-:W-:Y:S02]  /*6850*/  IMAD R0, R0, R29, R25 ;  /* 0x0000001d00007224 */ /* 0x000fe400078e0219 */
[----:B------:R-:W-:-:S03]  /*6860*/  IMAD.MOV.U32 R4, RZ, RZ, 0x1 ;  /* 0x00000001ff047424 */ /* 0x000fc600078e00ff */
[----:B------:R-:W-:Y:S02]  /*6870*/  SEL R100, R5, R0, !P0 ;  /* 0x0000000005647207 */ /* 0x000fe40004000000 */
[----:B------:R-:W-:Y:S02]  /*6880*/  PRMT R3, R4, 0x7610, R3 ;  /* 0x0000761004037816 */ /* 0x000fe40000000003 */
[----:B------:R-:W-:-:S07]  /*6890*/  SEL R0, R0, R5, !P0 ;  /* 0x0000000500007207 */ /* 0x000fce0004000000 */
.L_x_161:
[----:B------:R-:W-:Y:S01]  /*68a0*/  UIMAD.WIDE.U32 UR4, UR41, 0x24924925, URZ ;  /* 0x24924925290478a5 */ /* 0x000fe2000f8e003f */
[----:B------:R-:W-:Y:S01]  /*68b0*/  LOP3.LUT P0, RZ, R3, 0xff, RZ, 0xc0, !PT ;  /* 0x000000ff03ff7812 */ /* 0x000fe2000780c0ff */
[----:B------:R-:W-:Y:S02]  /*68c0*/  IMAD.MOV.U32 R103, RZ, RZ, R0 ;  /* 0x000000ffff677224 */ /* 0x000fe400078e0000 */
[----:B------:R-:W-:-:S04]  /*68d0*/  UIADD3 UR4, UR41, -UR5, URZ ;  /* 0x8000000529047290 */ /* 0x000fc8000fffe03f */
[----:B------:R-:W-:-:S04]  /*68e0*/  ULEA.HI UR4, UR4, UR5, URZ, 0x1f ;  /* 0x0000000504047291 */ /* 0x000fc8000f8ff83f */
[----:B------:R-:W-:-:S04]  /*68f0*/  USHF.R.U32.HI UR4, URZ, 0x2, UR4 ;  /* 0x000000023f047899 */ /* 0x000fc80008011604 */
[----:B------:R-:W-:Y:S01]  /*6900*/  UIMAD UR41, UR4, -0x7, UR41 ;  /* 0xfffffff9042978a4 */ /* 0x000fe2000f8e0229 */
[----:B------:R-:W-:Y:S11]  /*6910*/  @P0 BRA `(.L_x_164) ;  /* 0xffffffa800f00947 */ /* 0x000ff6000383ffff */
[----:B------:R-:W-:Y:S05]  /*6920*/  EXIT ;  /* 0x000000000000794d */ /* 0x000fea0003800000 */
.L_x_7:
        /* <DEDUP_REMOVED lines=26> */
.L_x_166:
[----:B------:R-:W0:Y:S01]  /*6ad0*/  LDC.64 R28, c[0x0][0x640] ;  /* 0x00019000ff1c7b82 */ /* 0x000e220000000a00 */
[-CC-:B------:R-:W-:Y:S01]  /*6ae0*/  SHF.R.U64 R22, R14, R6.reuse, R15.reuse ;  /* 0x000000060e167219 */ /* 0x180fe2000000120f */
[----:B------:R-:W-:Y:S01]  /*6af0*/  IMAD.MOV.U32 R30, RZ, RZ, 0x1 ;  /* 0x00000001ff1e7424 */ /* 0x000fe200078e00ff */
[----:B------:R-:W-:Y:S02]  /*6b00*/  SHF.R.U32.HI R6, RZ, R6, R15 ;  /* 0x00000006ff067219 */ /* 0x000fe4000001160f */
[----:B------:R-:W-:-:S03]  /*6b10*/  IADD3 R13, P0, RZ, -R22, RZ ;  /* 0x80000016ff0d7210 */ /* 0x000fc60007f1e0ff */
[----:B------:R-:W1:Y:S02]  /*6b20*/  LDC R12, c[0x0][0x618] ;  /* 0x00018600ff0c7b82 */ /* 0x000e640000000800 */
[----:B------:R-:W-:-:S04]  /*6b30*/  IMAD.X R11, RZ, RZ, ~R6, P0 ;  /* 0x000000ffff0b7224 */ /* 0x000fc800000e0e06 */
[-C--:B------:R-:W-:Y:S02]  /*6b40*/  IMAD R6, R11, R24.reuse, RZ ;  /* 0x000000180b067224 */ /* 0x080fe400078e02ff */
[----:B------:R-:W2:Y:S01]  /*6b50*/  LDC R14, c[0x0][0x608] ;  /* 0x00018200ff0e7b82 */ /* 0x000ea20000000800 */
[----:B------:R-:W-:-:S04]  /*6b60*/  IMAD.WIDE.U32 R10, R13, R24, R16 ;  /* 0x000000180d0a7225 */ /* 0x000fc800078e0010 */
[----:B------:R-:W-:-:S03]  /*6b70*/  IMAD R13, R13, R25, R6 ;  /* 0x000000190d0d7224 */ /* 0x000fc600078e0206 */
[----:B------:R-:W3:Y:S01]  /*6b80*/  LDC R27, c[0x0][0x658] ;  /* 0x00019600ff1b7b82 */ /* 0x000ee20000000800 */
[----:B------:R-:W-:Y:S01]  /*6b90*/  IMAD.IADD R11, R11, 0x1, R13 ;  /* 0x000000010b0b7824 */ /* 0x000fe200078e020d */
[----:B0-----:R-:W-:-:S04]  /*6ba0*/  ISETP.NE.U32.AND P0, PT, R28, RZ, PT ;  /* 0x000000ff1c00720c */ /* 0x001fc80003f05070 */
[----:B------:R-:W-:Y:S02]  /*6bb0*/  ISETP.NE.AND.EX P0, PT, R29, RZ, PT, P0 ;  /* 0x000000ff1d00720c */ /* 0x000fe40003f05300 */
[----:B------:R-:W0:Y:S01]  /*6bc0*/  LDC R20, c[0x0][0x600] ;  /* 0x00018000ff147b82 */ /* 0x000e220000000800 */
[-CC-:B-1----:R-:W-:Y:S01]  /*6bd0*/  SHF.R.U64 R8, R10, R12.reuse, R11.reuse ;  /* 0x0000000c0a087219 */ /* 0x182fe2000000120b */
[----:B------:R-:W-:Y:S01]  /*6be0*/  IMAD.MOV.U32 R10, RZ, RZ, -0x1 ;  /* 0xffffffffff0a7424 */ /* 0x000fe200078e00ff */
[----:B------:R-:W-:-:S05]  /*6bf0*/  SHF.R.U32.HI R11, RZ, R12, R11 ;  /* 0x0000000cff0b7219 */ /* 0x000fca000001160b */
[----:B------:R-:W1:Y:S01]  /*6c00*/  LDC R24, c[0x0][0x648] ;  /* 0x00019200ff187b82 */ /* 0x000e620000000800 */
[-CC-:B--2---:R-:W-:Y:S02]  /*6c10*/  SHF.R.U64 R21, R8, R14.reuse, R11.reuse ;  /* 0x0000000e08157219 */ /* 0x184fe4000000120b */
[----:B------:R-:W-:-:S05]  /*6c20*/  SHF.R.U32.HI R6, RZ, R14, R11 ;  /* 0x0000000eff067219 */ /* 0x000fca000001160b */
[----:B------:R-:W2:Y:S01]  /*6c30*/  LDC R26, c[0x0][0x638] ;  /* 0x00018e00ff1a7b82 */ /* 0x000ea20000000800 */
[-C--:B---3--:R-:W-:Y:S02]  /*6c40*/  SHF.L.U32 R10, R10, R27.reuse, RZ ;  /* 0x0000001b0a0a7219 */ /* 0x088fe400000006ff */
[-CC-:B------:R-:W-:Y:S02]  /*6c50*/  SHF.R.U64 R25, R21, R27.reuse, R6.reuse ;  /* 0x0000001b15197219 */ /* 0x180fe40000001206 */
[----:B------:R-:W-:Y:S02]  /*6c60*/  LOP3.LUT R32, RZ, R10, RZ, 0x33, !PT ;  /* 0x0000000aff207212 */ /* 0x000fe400078e33ff */
[----:B------:R-:W-:Y:S01]  /*6c70*/  SHF.R.U32.HI R11, RZ, R27, R6 ;  /* 0x0000001bff0b7219 */ /* 0x000fe20000011606 */
[----:B------:R-:W3:Y:S01]  /*6c80*/  LDC R31, c[0x0][0x610] ;  /* 0x00018400ff1f7b82 */ /* 0x000ee20000000800 */
[----:B------:R-:W-:Y:S01]  /*6c90*/  IMAD.MOV.U32 R10, RZ, RZ, R25 ;  /* 0x000000ffff0a7224 */ /* 0x000fe200078e0019 */
[----:B------:R-:W-:Y:S06]  /*6ca0*/  @!P0 BRA `(.L_x_167) ;  /* 0x0000000000288947 */ /* 0x000fec0003800000 */
        /* <DEDUP_REMOVED lines=10> */
.L_x_167:
[----:B------:R-:W-:Y:S02]  /*6d50*/  ISETP.NE.AND P0, PT, R2, 0x1, PT ;  /* 0x000000010200780c */ /* 0x000fe40003f05270 */
[----:B-1----:R-:W-:Y:S01]  /*6d60*/  SHF.R.U64 R6, R10, R24, R11 ;  /* 0x000000180a067219 */ /* 0x002fe2000000120b */
[----:B0-----:R-:W-:Y:S01]  /*6d70*/  VIADD R11, R20, 0xffffffff ;  /* 0xffffffff140b7836 */ /* 0x001fe20000000000 */
[----:B------:R-:W-:Y:S02]  /*6d80*/  SHF.L.U32 R30, R30, R27, RZ ;  /* 0x0000001b1e1e7219 */ /* 0x000fe400000006ff */
[----:B------:R-:W-:Y:S01]  /*6d90*/  LOP3.LUT R5, R21, R32, RZ, 0xc0, !PT ;  /* 0x0000002015057212 */ /* 0x000fe200078ec0ff */
[----:B------:R-:W-:-:S04]  /*6da0*/  IMAD.MOV R10, RZ, RZ, -R6 ;  /* 0x000000ffff0a7224 */ /* 0x000fc800078e0a06 */
[----:B------:R-:W-:Y:S01]  /*6db0*/  IMAD R6, R30, R6, R5 ;  /* 0x000000061e067224 */ /* 0x000fe200078e0205 */
[----:B------:R-:W-:Y:S01]  /*6dc0*/  LOP3.LUT R5, R8, R11, RZ, 0xc0, !PT ;  /* 0x0000000b08057212 */ /* 0x000fe200078ec0ff */
[----:B------:R-:W-:Y:S02]  /*6dd0*/  @P0 IMAD R7, R9, R23, R4 ;  /* 0x0000001709070224 */ /* 0x000fe400078e0204 */
[----:B--2---:R-:W-:Y:S02]  /*6de0*/  IMAD R4, R10, R26, R25 ;  /* 0x0000001a0a047224 */ /* 0x004fe400078e0219 */
[----:B---3--:R-:W-:Y:S02]  /*6df0*/  IMAD R7, R6, R31, R7 ;  /* 0x0000001f06077224 */ /* 0x008fe400078e0207 */
[----:B------:R-:W-:Y:S02]  /*6e00*/  IMAD R4, R4, R20, R5 ;  /* 0x0000001404047224 */ /* 0x000fe400078e0205 */
[----:B------:R-:W-:-:S02]  /*6e10*/  IMAD.MOV.U32 R8, RZ, RZ, 0x1 ;  /* 0x00000001ff087424 */ /* 0x000fc400078e00ff */
[----:B------:R-:W-:Y:S01]  /*6e20*/  IMAD.MOV.U32 R6, RZ, RZ, R22 ;  /* 0x000000ffff067224 */ /* 0x000fe200078e0016 */
[----:B------:R-:W-:Y:S02]  /*6e30*/  SEL R20, R4, R7, !P0 ;  /* 0x0000000704147207 */ /* 0x000fe40004000000 */
[----:B------:R-:W-:-:S07]  /*6e40*/  SEL R21, R7, R4, !P0 ;  /* 0x0000000407157207 */ /* 0x000fce0004000000 */
.L_x_165:
[----:B------:R-:W-:-:S08]  /*6e50*/  NOP ;  /* 0x0000000000007918 */ /* 0x000fd00000000000 */
[----:B------:R-:W0:-:S00]  /*6e60*/  USETMAXREG.DEALLOC.CTAPOOL 0x28 ;  /* 0x00000028000079c8 */ /* 0x000e0000080e0500 */
[----:B0-----:R-:W-:-:S13]  /*6e70*/  ISETP.NE.AND P0, PT, R3, RZ, PT ;  /* 0x000000ff0300720c */ /* 0x001fda0003f05270 */
[----:B------:R-:W-:Y:S05]  /*6e80*/  @P0 EXIT ;  /* 0x000000000000094d */ /* 0x000fea0003800000 */
[----:B------:R-:W-:Y:S01]  /*6e90*/  LOP3.LUT P0, RZ, R8, 0xff, RZ, 0xc0, !PT ;  /* 0x000000ff08ff7812 */ /* 0x000fe2000780c0ff */
[----:B------:R-:W-:Y:S02]  /*6ea0*/  IMAD.MOV.U32 R3, RZ, RZ, 0x1 ;  /* 0x00000001ff037424 */ /* 0x000fe400078e00ff */
[----:B------:R-:W-:-:S10]  /*6eb0*/  IMAD.MOV.U32 R8, RZ, RZ, RZ ;  /* 0x000000ffff087224 */ /* 0x000fd400078e00ff */
[----:B------:R-:W-:Y:S05]  /*6ec0*/  @!P0 BRA `(.L_x_168) ;  /* 0x0000000c00588947 */ /* 0x000fea0003800000 */
[----:B------:R-:W0:Y:S01]  /*6ed0*/  LDC R3, c[0x0][0x28c] ;  /* 0x0000a300ff037b82 */ /* 0x000e220000000800 */
[----:B------:R-:W1:Y:S01]  /*6ee0*/  S2R R13, SR_CgaCtaId ;  /* 0x00000000000d7919 */ /* 0x000e620000008800 */
[----:B------:R-:W-:Y:S01]  /*6ef0*/  ULDC UR5, c[0x0][0x658] ;  /* 0x0001960000057ab9 */ /* 0x000fe20000000800 */
[----:B------:R-:W-:Y:S01]  /*6f00*/  UMOV UR6, 0xffffffff ;  /* 0xffffffff00067882 */ /* 0x000fe20000000000 */
[----:B------:R-:W-:Y:S01]  /*6f10*/  BSSY B0, `(.L_x_168) ;  /* 0x00000d1000007945 */ /* 0x000fe20003800000 */
[----:B------:R-:W-:Y:S01]  /*6f20*/  USHF.L.U32 UR6, UR6, UR5, URZ ;  /* 0x0000000506067299 */ /* 0x000fe2000800063f */
[----:B------:R-:W-:Y:S01]  /*6f30*/  IMAD.MOV.U32 R10, RZ, RZ, 0x1 ;  /* 0x00000001ff0a7424 */ /* 0x000fe200078e00ff */
[----:B------:R-:W-:Y:S01]  /*6f40*/  LOP3.LUT R9, R18, 0x2, RZ, 0xfc, !PT ;  /* 0x0000000212097812 */ /* 0x000fe200078efcff */
[----:B------:R-:W-:Y:S01]  /*6f50*/  IMAD.MOV.U32 R8, RZ, RZ, RZ ;  /* 0x000000ffff087224 */ /* 0x000fe200078e00ff */
[----:B------:R-:W-:Y:S01]  /*6f60*/  ULDC UR4, c[0x0][0x600] ;  /* 0x0001800000047ab9 */ /* 0x000fe20000000800 */
[----:B------:R-:W-:Y:S01]  /*6f70*/  UMOV UR7, 0x1 ;  /* 0x0000000100077882 */ /* 0x000fe20000000000 */
[----:B------:R-:W-:-:S02]  /*6f80*/  UIADD3 UR13, UR4, -0x1, URZ ;  /* 0xffffffff040d7890 */ /* 0x000fc4000fffe03f */
[----:B------:R-:W-:Y:S02]  /*6f90*/  USHF.L.U32 UR15, UR7, UR5, URZ ;  /* 0x00000005070f7299 */ /* 0x000fe4000800063f */
[----:B------:R-:W-:Y:S01]  /*6fa0*/  ULOP3.LUT UR14, URZ, UR6, URZ, 0x33, !UPT ;  /* 0x000000063f0e7292 */ /* 0x000fe2000f8e333f */
[----:B------:R-:W-:Y:S01]  /*6fb0*/  ULDC.64 UR22, c[0x0][0x198] ;  /* 0x0000660000167ab9 */ /* 0x000fe20000000a00 */
[----:B0-----:R-:W-:-:S05]  /*6fc0*/  VIADD R3, R3, 0x3f ;  /* 0x0000003f03037836 */ /* 0x001fca0000000000 */
[----:B------:R-:W-:-:S04]  /*6fd0*/  SHF.R.S32.HI R4, RZ, 0x1f, R3 ;  /* 0x0000001fff047819 */ /* 0x000fc80000011403 */
[----:B------:R-:W-:Y:S01]  /*6fe0*/  LEA.HI R4, R4, R3, RZ, 0x6 ;  /* 0x0000000304047211 */ /* 0x000fe200078f30ff */
[C---:B-1----:R-:W-:Y:S02]  /*6ff0*/  IMAD.SHL.U32 R12, R13.reuse, 0x8, RZ ;  /* 0x000000080d0c7824 */ /* 0x042fe400078e00ff */
[----:B------:R-:W-:Y:S01]  /*7000*/  IMAD.SHL.U32 R13, R13, 0x200, RZ ;  /* 0x000002000d0d7824 */ /* 0x000fe200078e00ff */
[----:B------:R-:W-:Y:S01]  /*7010*/  SHF.R.S32.HI R11, RZ, 0x6, R4 ;  /* 0x00000006ff0b7819 */ /* 0x000fe20000011404 */
[----:B------:R-:W-:Y:S01]  /*7020*/  IMAD.MOV.U32 R3, RZ, RZ, 0x1 ;  /* 0x00000001ff037424 */ /* 0x000fe200078e00ff */
[----:B------:R-:W-:Y:S02]  /*7030*/  LOP3.LUT R12, R12, 0x38, RZ, 0xc0, !PT ;  /* 0x000000380c0c7812 */ /* 0x000fe400078ec0ff */
[----:B------:R-:W-:Y:S01]  /*7040*/  LOP3.LUT R13, R13, 0xe00, RZ, 0xc0, !PT ;  /* 0x00000e000d0d7812 */ /* 0x000fe200078ec0ff */
[----:B------:R-:W-:-:S07]  /*7050*/  VIADD R19, R11, 0x1 ;  /* 0x000000010b137836 */ /* 0x000fce0000000000 */
.L_x_179:
[----:B------:R-:W-:-:S03]  /*7060*/  UMOV UR4, 0xffffffff ;  /* 0xffffffff00047882 */ /* 0x000fc60000000000 */
[----:B------:R-:W-:Y:S05]  /*7070*/  BRA.DIV UR4, `(.L_x_169) ;  /* 0x0000001204407947 */ /* 0x000fea000b800000 */
[----:B------:R-:W-:-:S13]  /*7080*/  ELECT P6, URZ, PT ;  /* 0x00000000003f782f */ /* 0x000fda00038c0000 */
.L_x_193:
[----:B------:R-:W-:Y:S04]  /*7090*/  BSSY B1, `(.L_x_170) ;  /* 0x0000043000017945 */ /* 0x000fe80003800000 */
[----:B------:R-:W-:Y:S05]  /*70a0*/  @!P6 BRA `(.L_x_171) ;  /* 0x000000040004e947 */ /* 0x000fea0003800000 */
[----:B------:R-:W0:Y:S02]  /*70b0*/  LDC R4, c[0x0][0x28c] ;  /* 0x0000a300ff047b82 */ /* 0x000e240000000800 */
[----:B0-----:R-:W-:-:S13]  /*70c0*/  ISETP.GE.AND P0, PT, R4, 0x1, PT ;  /* 0x000000010400780c */ /* 0x001fda0003f06270 */
[----:B------:R-:W-:Y:S05]  /*70d0*/  @!P0 BRA `(.L_x_171) ;  /* 0x0000000000f88947 */ /* 0x000fea0003800000 */
[----:B------:R-:W-:Y:S02]  /*70e0*/  IMAD.SHL.U32 R22, R20, 0x80, RZ ;  /* 0x0000008014167824 */ /* 0x000fe400078e00ff */
[----:B------:R-:W-:Y:S02]  /*70f0*/  IMAD.SHL.U32 R21, R21, 0x80, RZ ;  /* 0x0000008015157824 */ /* 0x000fe400078e00ff */
[----:B------:R-:W-:Y:S02]  /*7100*/  IMAD.MOV.U32 R25, RZ, RZ, RZ ;  /* 0x000000ffff197224 */ /* 0x000fe400078e00ff */
[----:B------:R-:W-:Y:S02]  /*7110*/  IMAD.MOV.U32 R4, RZ, RZ, R12 ;  /* 0x000000ffff047224 */ /* 0x000fe400078e000c */
[----:B------:R-:W-:Y:S02]  /*7120*/  IMAD.MOV.U32 R5, RZ, RZ, R19 ;  /* 0x000000ffff057224 */ /* 0x000fe400078e0013 */
[----:B------:R-:W-:-:S02]  /*7130*/  IMAD.MOV.U32 R7, RZ, RZ, R3 ;  /* 0x000000ffff077224 */ /* 0x000fc400078e0003 */
[----:B------:R-:W-:Y:S02]  /*7140*/  IMAD.MOV.U32 R14, RZ, RZ, R8 ;  /* 0x000000ffff0e7224 */ /* 0x000fe400078e0008 */
[----:B------:R-:W-:-:S07]  /*7150*/  VIADD R26, R22, 0x40 ;  /* 0x00000040161a7836 */ /* 0x000fce0000000000 */
.L_x_174:
[----:B------:R-:W0:Y:S01]  /*7160*/  S2R R20, SR_CgaCtaId ;  /* 0x0000000000147919 */ /* 0x000e220000008800 */
[----:B------:R-:W-:Y:S02]  /*7170*/  MOV R15, 0x400 ;  /* 0x00000400000f7802 */ /* 0x000fe40000000f00 */
[----:B------:R-:W-:Y:S02]  /*7180*/  ISETP.NE.AND P1, PT, R0, RZ, PT ;  /* 0x000000ff0000720c */ /* 0x000fe40003f25270 */
[----:B0-----:R-:W-:Y:S02]  /*7190*/  LEA R23, R20, R15, 0x18 ;  /* 0x0000000f14177211 */ /* 0x001fe400078ec0ff */
[----:B------:R-:W-:-:S09]  /*71a0*/  SHF.L.U32 R15, R7, 0x1f, RZ ;  /* 0x0000001f070f7819 */ /* 0x000fd200000006ff */
[----:B------:R-:W0:Y:S01]  /*71b0*/  @!P1 LDC R20, c[0x0][0x500] ;  /* 0x00014000ff149b82 */ /* 0x000e220000000800 */
[----:B------:R-:W-:-:S04]  /*71c0*/  IMAD R24, R14, 0x8, R23 ;  /* 0x000000080e187824 */ /* 0x000fc800078e0217 */
[----:B------:R-:W1:Y:S02]  /*71d0*/  SYNCS.PHASECHK.TRANS64.TRYWAIT P0, [R24+URZ+0x38], R15 ;  /* 0x0000380f180075a7 */ /* 0x000e64000800017f */
[----:B-1----:R-:W-:Y:S05]  /*71e0*/  @!P0 BRA `(.L_x_172) ;  /* 0x0000001000048947 */ /* 0x002fea0003800000 */
.L_x_194:
[----:B-1----:R-:W-:Y:S01]  /*71f0*/  PRMT R15, R9, 0x9910, RZ ;  /* 0x00009910090f7816 */ /* 0x002fe200000000ff */
[----:B0-----:R0:W-:Y:S03]  /*7200*/  @!P1 SYNCS.ARRIVE.TRANS64 RZ, [R24+URZ], R20 ;  /* 0x0000001418ff99a7 */ /* 0x0011e6000800003f */
[----:B------:R-:W-:-:S13]  /*7210*/  ISETP.NE.AND P0, PT, R15, 0x2, PT ;  /* 0x000000020f00780c */ /* 0x000fda0003f05270 */
[----:B0-----:R-:W-:Y:S05]  /*7220*/  @P0 BRA `(.L_x_173) ;  /* 0x0000000000040947 */ /* 0x001fea0003800000 */
[----:B------:R-:W-:Y:S01]  /*7230*/  BPT.TRAP 0x1 ;  /* 0x000000040000795c */ /* 0x000fe20000300000 */
.L_x_173:
[----:B------:R-:W-:Y:S01]  /*7240*/  IMAD R15, R14, 0x2000, R13 ;  /* 0x000020000e0f7824 */ /* 0x000fe200078e020d */
[----:B------:R-:W-:Y:S01]  /*7250*/  R2UR UR25, R24 ;  /* 0x00000000181972ca */ /* 0x000fe200000e0000 */
[--C-:B------:R-:W-:Y:S01]  /*7260*/  IMAD R20, R14, 0x4000, R23.reuse ;  /* 0x000040000e147824 */ /* 0x100fe200078e0217 */
[----:B------:R-:W-:Y:S01]  /*7270*/  R2UR UR28, R6 ;  /* 0x00000000061c72ca */ /* 0x000fe200000e0000 */
[----:B------:R-:W-:Y:S01]  /*7280*/  IMAD R15, R15, 0x2, R23 ;  /* 0x000000020f0f7824 */ /* 0x000fe200078e0217 */
[----:B------:R-:W-:Y:S01]  /*7290*/  UIADD3 UR4, UP0, UR22, 0xf0, URZ ;  /* 0x000000f016047890 */ /* 0x000fe2000ff1e03f */
[----:B------:R-:W-:Y:S01]  /*72a0*/  VIADD R5, R5, 0xffffffff ;  /* 0xffffffff05057836 */ /* 0x000fe20000000000 */
[----:B------:R-:W-:Y:S01]  /*72b0*/  R2UR UR24, R20 ;  /* 0x00000000141872ca */ /* 0x000fe200000e0000 */
[----:B------:R-:W-:Y:S01]  /*72c0*/  UIADD3 UR30, UP1, UR22, 0x1f0, URZ ;  /* 0x000001f0161e7890 */ /* 0x000fe2000ff3e03f */
[----:B------:R-:W-:Y:S01]  /*72d0*/  R2UR UR8, R15 ;  /* 0x000000000f0872ca */ /* 0x000fe200000e0000 */
[----:B------:R-:W-:Y:S01]  /*72e0*/  UIADD3.X UR5, URZ, UR23, URZ, UP0, !UPT ;  /* 0x000000173f057290 */ /* 0x000fe200087fe43f */
[----:B------:R-:W-:Y:S01]  /*72f0*/  R2UR UR19, R4 ;  /* 0x00000000041372ca */ /* 0x000fe200000e0000 */
[----:B------:R-:W-:Y:S01]  /*7300*/  UIADD3.X UR31, URZ, UR23, URZ, UP1, !UPT ;  /* 0x000000173f1f7290 */ /* 0x000fe20008ffe43f */
[----:B------:R-:W-:Y:S01]  /*7310*/  R2UR UR26, R25 ;  /* 0x00000000191a72ca */ /* 0x000fe200000e0000 */
[----:B------:R-:W-:Y:S01]  /*7320*/  VIADD R14, R14, 0x1 ;  /* 0x000000010e0e7836 */ /* 0x000fe20000000000 */
[----:B------:R-:W-:Y:S01]  /*7330*/  R2UR UR27, R21 ;  /* 0x00000000151b72ca */ /* 0x000fe200000e0000 */
[----:B------:R-:W-:Y:S01]  /*7340*/  UMOV UR6, 0x0 ;  /* 0x0000000000067882 */ /* 0x000fe20000000000 */
[----:B------:R-:W-:Y:S01]  /*7350*/  R2UR UR18, R22 ;  /* 0x00000000161272ca */ /* 0x000fe200000e0000 */
[----:B------:R-:W-:Y:S01]  /*7360*/  UMOV UR7, 0x10000000 ;  /* 0x1000000000077882 */ /* 0x000fe20000000000 */
[----:B------:R-:W-:Y:S01]  /*7370*/  R2UR UR10, R26 ;  /* 0x000000001a0a72ca */ /* 0x000fe200000e0000 */
[----:B------:R-:W-:Y:S01]  /*7380*/  UIADD3 UR24, UR24, 0x180, URZ ;  /* 0x0000018018187890 */ /* 0x000fe2000fffe03f */
[----:B------:R-:W-:Y:S01]  /*7390*/  ISETP.GT.AND P1, PT, R5, 0x1, PT ;  /* 0x000000010500780c */ /* 0x000fe20003f24270 */
[----:B------:R-:W-:Y:S01]  /*73a0*/  UIADD3 UR16, UR8, 0x1c180, URZ ;  /* 0x0001c18008107890 */ /* 0x000fe2000fffe03f */
[----:B------:R-:W-:Y:S01]  /*73b0*/  ISETP.NE.AND P0, PT, R14, 0x7, PT ;  /* 0x000000070e00780c */ /* 0x000fe20003f05270 */
[----:B------:R-:W-:Y:S01]  /*73c0*/  UIADD3 UR8, UR8, 0x1e180, URZ ;  /* 0x0001e18008087890 */ /* 0x000fe2000fffe03f */
[----:B------:R-:W-:Y:S01]  /*73d0*/  VIADD R4, R4, 0x40 ;  /* 0x0000004004047836 */ /* 0x000fe20000000000 */
[----:B------:R-:W-:Y:S01]  /*73e0*/  UMOV UR21, 0xff0000 ;  /* 0x00ff000000157882 */ /* 0x000fe20000000000 */
[----:B------:R-:W-:Y:S01]  /*73f0*/  UMOV UR17, UR25 ;  /* 0x0000001900117c82 */ /* 0x000fe20008000000 */
[----:B------:R-:W-:Y:S01]  /*7400*/  UMOV UR20, UR28 ;  /* 0x0000001c00147c82 */ /* 0x000fe20008000000 */
[----:B------:R-:W-:Y:S01]  /*7410*/  UMOV UR9, UR25 ;  /* 0x0000001900097c82 */ /* 0x000fe20008000000 */
[----:B------:R-:W-:Y:S01]  /*7420*/  UMOV UR11, UR19 ;  /* 0x00000013000b7c82 */ /* 0x000fe20008000000 */
[----:B------:R0:W-:Y:S01]  /*7430*/  UTMALDG.3D [UR24], [UR4], desc[UR6] ;  /* 0x00000618040075b4 */ /* 0x0001e20008011000 */
[----:B------:R-:W-:Y:S01]  /*7440*/  UMOV UR12, UR28 ;  /* 0x0000001c000c7c82 */ /* 0x000fe20008000000 */
[----:B------:R-:W-:Y:S01]  /*7450*/  SEL R20, RZ, 0x1, P0 ;  /* 0x00000001ff147807 */ /* 0x000fe20000000000 */
[----:B------:R-:W-:Y:S01]  /*7460*/  VIADD R25, R25, 0x40 ;  /* 0x0000004019197836 */ /* 0x000fe20000000000 */
[----:B------:R-:W-:-:S02]  /*7470*/  SEL R14, R14, RZ, P0 ;  /* 0x000000ff0e0e7207 */ /* 0x000fc40000000000 */
[----:B------:R-:W-:Y:S01]  /*7480*/  LOP3.LUT R7, R7, R20, RZ, 0x3c, !PT ;  /* 0x0000001407077212 */ /* 0x000fe200078e3cff */
[----:B------:R0:W-:Y:S01]  /*7490*/  UTMALDG.3D.MULTICAST [UR16], [UR30], UR21, desc[UR6] ;  /* 0x000006101e0073b4 */ /* 0x0001e20008011815 */
[----:B------:R0:W-:Y:S02]  /*74a0*/  UTMALDG.3D.MULTICAST [UR8], [UR30], UR21, desc[UR6] ;  /* 0x000006081e0073b4 */ /* 0x0001e40008011815 */
[----:B0-----:R-:W-:Y:S05]  /*74b0*/  @P1 BRA `(.L_x_174) ;  /* 0xfffffffc00281947 */ /* 0x001fea000383ffff */
.L_x_171:
[----:B------:R-:W-:Y:S05]  /*74c0*/  BSYNC B1 ;  /* 0x0000000000017941 */ /* 0x000fea0003800000 */
.L_x_170:
[----:B------:R-:W-:Y:S01]  /*74d0*/  LOP3.LUT P1, RZ, R10, 0xff, RZ, 0xc0, !PT ;  /* 0x000000ff0aff7812 */ /* 0x000fe2000782c0ff */
[C---:B------:R-:W-:Y:S01]  /*74e0*/  IMAD.IADD R15, R11.reuse, 0x1, R8 ;  /* 0x000000010b0f7824 */ /* 0x040fe200078e0208 */
[----:B------:R-:W-:Y:S01]  /*74f0*/  ULDC.64 UR4, c[0x0][0x650] ;  /* 0x0001940000047ab9 */ /* 0x000fe20000000a00 */
[----:B------:R-:W-:Y:S01]  /*7500*/  ISETP.GE.U32.AND P2, PT, R11, 0x7, PT ;  /* 0x000000070b00780c */ /* 0x000fe20003f46070 */
[----:B------:R-:W-:Y:S01]  /*7510*/  BSSY B1, `(.L_x_175) ;  /* 0x000006e000017945 */ /* 0x000fe20003800000 */
[C---:B------:R-:W-:Y:S01]  /*7520*/  IMAD.WIDE.U32 R4, R15.reuse, 0x24924925, RZ ;  /* 0x249249250f047825 */ /* 0x040fe200078e00ff */
[----:B------:R-:W-:Y:S02]  /*7530*/  ISETP.GT.U32.AND P0, PT, R15, 0x6, PT ;  /* 0x000000060f00780c */ /* 0x000fe40003f04070 */
[----:B------:R-:W-:Y:S01]  /*7540*/  PRMT R10, RZ, 0x7610, R10 ;  /* 0x00007610ff0a7816 */ /* 0x000fe2000000000a */
[----:B------:R-:W-:Y:S01]  /*7550*/  IMAD.MOV.U32 R21, RZ, RZ, -0x1 ;  /* 0xffffffffff157424 */ /* 0x000fe200078e00ff */
[----:B------:R-:W-:Y:S01]  /*7560*/  ISETP.LT.U32.AND P0, PT, R11, 0x7, P0 ;  /* 0x000000070b00780c */ /* 0x000fe20000701070 */
[----:B------:R-:W-:-:S02]  /*7570*/  IMAD.MOV.U32 R20, RZ, RZ, -0x1 ;  /* 0xffffffffff147424 */ /* 0x000fc400078e00ff */
[----:B------:R-:W0:Y:S01]  /*7580*/  @P1 S2R R7, SR_CgaCtaId ;  /* 0x0000000000071919 */ /* 0x000e220000008800 */
[----:B------:R-:W-:Y:S02]  /*7590*/  SEL R4, RZ, 0x1, !P0 ;  /* 0x00000001ff047807 */ /* 0x000fe40004000000 */
[----:B------:R-:W-:Y:S02]  /*75a0*/  IADD3 R16, P0, R16, UR36, RZ ;  /* 0x0000002410107c10 */ /* 0x000fe4000ff1e0ff */
[----:B------:R-:W-:Y:S02]  /*75b0*/  @P1 MOV R6, 0x400 ;  /* 0x0000040000061802 */ /* 0x000fe40000000f00 */
[----:B------:R-:W-:Y:S02]  /*75c0*/  IADD3.X R17, R17, UR42, RZ, P0, !PT ;  /* 0x0000002a11117c10 */ /* 0x000fe400087fe4ff */
[----:B------:R-:W-:Y:S02]  /*75d0*/  ISETP.GE.U32.AND P0, PT, R16, UR4, PT ;  /* 0x0000000410007c0c */ /* 0x000fe4000bf06070 */
[----:B------:R-:W-:-:S02]  /*75e0*/  LOP3.LUT R3, R3, R4, RZ, 0x3c, !PT ;  /* 0x0000000403037212 */ /* 0x000fc400078e3cff */
[----:B------:R-:W-:Y:S02]  /*75f0*/  ISETP.GE.U32.AND.EX P0, PT, R17, UR5, PT, P0 ;  /* 0x0000000511007c0c */ /* 0x000fe4000bf06100 */
[----:B------:R-:W-:Y:S02]  /*7600*/  PRMT R4, RZ, 0x7610, R4 ;  /* 0x00007610ff047816 */ /* 0x000fe40000000004 */
[----:B0-----:R-:W-:Y:S01]  /*7610*/  @P1 LEA R6, R7, R6, 0x18 ;  /* 0x0000000607061211 */ /* 0x001fe200078ec0ff */
[----:B------:R-:W-:-:S03]  /*7620*/  IMAD.IADD R7, R15, 0x1, -R5 ;  /* 0x000000010f077824 */ /* 0x000fc600078e0a05 */
[----:B------:R0:W-:Y:S02]  /*7630*/  @P1 SYNCS.ARRIVE.TRANS64.A1T0 RZ, [R6+URZ+0x88], RZ ;  /* 0x000088ff06ff19a7 */ /* 0x0001e4000810003f */
[----:B------:R-:W-:-:S04]  /*7640*/  LEA.HI R7, R7, R5, RZ, 0x1f ;  /* 0x0000000507077211 */ /* 0x000fc800078ff8ff */
[----:B------:R-:W-:Y:S01]  /*7650*/  SHF.R.U32.HI R8, RZ, 0x2, R7 ;  /* 0x00000002ff087819 */ /* 0x000fe20000011607 */
[----:B0-----:R-:W-:-:S03]  /*7660*/  IMAD.MOV.U32 R6, RZ, RZ, -0x1 ;  /* 0xffffffffff067424 */ /* 0x001fc600078e00ff */
[----:B------:R-:W-:Y:S01]  /*7670*/  @P2 LOP3.LUT R3, R3, 0x1, R8, 0x78, !PT ;  /* 0x0000000103032812 */ /* 0x000fe200078e7808 */
[----:B------:R-:W-:Y:S01]  /*7680*/  IMAD R8, R8, -0x7, R15 ;  /* 0xfffffff908087824 */ /* 0x000fe200078e020f */
[----:B------:R-:W-:Y:S06]  /*7690*/  @P0 BRA `(.L_x_176) ;  /* 0x0000000400540947 */ /* 0x000fec0003800000 */
[----:B------:R-:W0:Y:S01]  /*76a0*/  S2R R15, SR_CTAID.X ;  /* 0x00000000000f7919 */ /* 0x000e220000002500 */
[----:B------:R-:W-:Y:S01]  /*76b0*/  ULDC.64 UR4, c[0x0][0x628] ;  /* 0x00018a0000047ab9 */ /* 0x000fe20000000a00 */
[----:B------:R-:W-:Y:S01]  /*76c0*/  ULDC UR7, c[0x0][0x630] ;  /* 0x00018c0000077ab9 */ /* 0x000fe20000000800 */
[----:B------:R-:W-:Y:S01]  /*76d0*/  ISETP.NE.U32.AND P0, PT, RZ, UR4, PT ;  /* 0x00000004ff007c0c */ /* 0x000fe2000bf05070 */
[----:B------:R-:W1:Y:S01]  /*76e0*/  S2R R20, SR_CTAID.Y ;  /* 0x0000000000147919 */ /* 0x000e620000002600 */
[----:B------:R-:W-:Y:S01]  /*76f0*/  ULDC UR8, c[0x0][0x150] ;  /* 0x0000540000087ab9 */ /* 0x000fe20000000800 */
[----:B------:R-:W-:Y:S01]  /*7700*/  IMAD.MOV.U32 R4, RZ, RZ, R16 ;  /* 0x000000ffff047224 */ /* 0x000fe200078e0010 */
[----:B------:R-:W-:Y:S01]  /*7710*/  ISETP.NE.AND.EX P0, PT, RZ, UR5, PT, P0 ;  /* 0x00000005ff007c0c */ /* 0x000fe2000bf05300 */
[----:B------:R-:W-:Y:S01]  /*7720*/  IMAD.MOV.U32 R5, RZ, RZ, R17 ;  /* 0x000000ffff057224 */ /* 0x000fe200078e0011 */
[----:B0-----:R-:W-:-:S11]  /*7730*/  I2FP.F32.U32 R22, R15 ;  /* 0x0000000f00167245 */ /* 0x001fd60000201000 */
[----:B------:R-:W-:Y:S05]  /*7740*/  @!P0 BRA `(.L_x_177) ;  /* 0x0000000000288947 */ /* 0x000fea0003800000 */
[----:B------:R-:W-:Y:S02]  /*7750*/  ULDC UR6, c[0x0][0x634] ;  /* 0x00018d0000067ab9 */ /* 0x000fe40000000800 */
[----:B------:R-:W-:-:S05]  /*7760*/  IADD3 R5, P0, R16, UR6, RZ ;  /* 0x0000000610057c10 */ /* 0x000fca000ff1e0ff */
[----:B------:R-:W-:-:S04]  /*7770*/  IMAD.X R21, RZ, RZ, R17, P0 ;  /* 0x000000ffff157224 */ /* 0x000fc800000e0611 */
[----:B------:R-:W-:-:S04]  /*7780*/  IMAD.WIDE.U32 R6, R21, UR4, RZ ;  /* 0x0000000415067c25 */ /* 0x000fc8000f8e00ff */
[----:B------:R-:W-:-:S04]  /*7790*/  IMAD.WIDE.U32 R6, P0, R5, UR5, R6 ;  /* 0x0000000505067c25 */ /* 0x000fc8000f800006 */
[----:B------:R-:W-:-:S04]  /*77a0*/  IMAD.WIDE.U32 R4, R5, UR4, RZ ;  /* 0x0000000405047c25 */ /* 0x000fc8000f8e00ff */
[----:B------:R-:W-:Y:S01]  /*77b0*/  IMAD.MOV.U32 R4, RZ, RZ, R7 ;  /* 0x000000ffff047224 */ /* 0x000fe200078e0007 */
[----:B------:R-:W-:Y:S01]  /*77c0*/  IADD3 RZ, P1, R5, R6, RZ ;  /* 0x0000000605ff7210 */ /* 0x000fe20007f3e0ff */
[----:B------:R-:W-:-:S04]  /*77d0*/  IMAD.X R5, RZ, RZ, RZ, P0 ;  /* 0x000000ffff057224 */ /* 0x000fc800000e06ff */
[----:B------:R-:W-:-:S08]  /*77e0*/  IMAD.WIDE.U32.X R4, R21, UR5, R4, P1 ;  /* 0x0000000515047c25 */ /* 0x000fd000088e0404 */
.L_x_177:
[--C-:B------:R-:W-:Y:S01]  /*77f0*/  SHF.R.U64 R14, R4, UR7, R5.reuse ;  /* 0x00000007040e7c19 */ /* 0x100fe20008001205 */
[----:B------:R-:W-:Y:S01]  /*7800*/  FMUL R22, R22, UR8 ;  /* 0x0000000816167c20 */ /* 0x000fe20008400000 */
[----:B------:R-:W-:Y:S01]  /*7810*/  SHF.R.U32.HI R4, RZ, UR7, R5 ;  /* 0x00000007ff047c19 */ /* 0x000fe20008011605 */
[----:B------:R-:W0:Y:S01]  /*7820*/  LDC R6, c[0x0][0x144] ;  /* 0x00005100ff067b82 */ /* 0x000e220000000800 */
[----:B------:R-:W-:Y:S01]  /*7830*/  IADD3 R5, P0, RZ, -R14, RZ ;  /* 0x8000000eff057210 */ /* 0x000fe20007f1e0ff */
[----:B------:R-:W-:Y:S01]  /*7840*/  ULDC UR6, c[0x0][0x154] ;  /* 0x0000550000067ab9 */ /* 0x000fe20000000800 */
[----:B-1----:R-:W-:Y:S01]  /*7850*/  I2FP.F32.U32 R7, R20 ;  /* 0x0000001400077245 */ /* 0x002fe20000201000 */
[----:B------:R-:W1:Y:S01]  /*7860*/  F2I.U32.TRUNC.NTZ R22, R22 ;  /* 0x0000001600167305 */ /* 0x000e62000020f000 */
[----:B------:R-:W-:Y:S01]  /*7870*/  ULDC.64 UR4, c[0x0][0x620] ;  /* 0x0001880000047ab9 */ /* 0x000fe20000000a00 */
[----:B------:R-:W-:Y:S01]  /*7880*/  IMAD.X R4, RZ, RZ, ~R4, P0 ;  /* 0x000000ffff047224 */ /* 0x000fe200000e0e04 */
[----:B------:R-:W-:Y:S01]  /*7890*/  ISETP.NE.AND P2, PT, R2, 0x1, PT ;  /* 0x000000010200780c */ /* 0x000fe20003f45270 */
[----:B------:R-:W-:Y:S01]  /*78a0*/  FMUL R23, R7, UR6 ;  /* 0x0000000607177c20 */ /* 0x000fe20008400000 */
[----:B------:R-:W2:Y:S01]  /*78b0*/  LDC R25, c[0x0][0x148] ;  /* 0x00005200ff197b82 */ /* 0x000ea20000000800 */
[----:B------:R-:W-:Y:S01]  /*78c0*/  IMAD R4, R4, UR4, RZ ;  /* 0x0000000404047c24 */ /* 0x000fe2000f8e02ff */
[----:B------:R-:W-:-:S02]  /*78d0*/  ULDC.64 UR6, c[0x0][0x640] ;  /* 0x0001900000067ab9 */ /* 0x000fc40000000a00 */
[----:B------:R-:W-:Y:S01]  /*78e0*/  ISETP.NE.U32.AND P0, PT, RZ, UR6, PT ;  /* 0x00000006ff007c0c */ /* 0x000fe2000bf05070 */
[----:B------:R-:W3:Y:S01]  /*78f0*/  F2I.U32.TRUNC.NTZ R23, R23 ;  /* 0x0000001700177305 */ /* 0x000ee2000020f000 */
[C---:B------:R-:W-:Y:S02]  /*7900*/  IMAD R7, R5.reuse, UR5, R4 ;  /* 0x0000000505077c24 */ /* 0x040fe4000f8e0204 */
[----:B------:R-:W-:Y:S01]  /*7910*/  IMAD.WIDE.U32 R4, R5, UR4, R16 ;  /* 0x0000000405047c25 */ /* 0x000fe2000f8e0010 */
[----:B------:R-:W-:Y:S01]  /*7920*/  ULDC UR4, c[0x0][0x618] ;  /* 0x0001860000047ab9 */ /* 0x000fe20000000800 */
[----:B------:R-:W-:Y:S02]  /*7930*/  ISETP.NE.AND.EX P0, PT, RZ, UR7, PT, P0 ;  /* 0x00000007ff007c0c */ /* 0x000fe4000bf05300 */
[----:B------:R-:W-:Y:S02]  /*7940*/  IMAD.IADD R5, R5, 0x1, R7 ;  /* 0x0000000105057824 */ /* 0x000fe400078e0207 */
[----:B-1----:R-:W-:-:S03]  /*7950*/  IMAD.MOV R22, RZ, RZ, -R22 ;  /* 0x000000ffff167224 */ /* 0x002fc600078e0a16 */
[----:B------:R-:W-:Y:S01]  /*7960*/  SHF.R.U64 R21, R4, UR4, R5 ;  /* 0x0000000404157c19 */ /* 0x000fe20008001205 */
[----:B0-----:R-:W-:Y:S01]  /*7970*/  IMAD R15, R6, R22, R15 ;  /* 0x00000016060f7224 */ /* 0x001fe200078e020f */
[----:B------:R-:W-:Y:S01]  /*7980*/  SHF.R.U32.HI R4, RZ, UR4, R5 ;  /* 0x00000004ff047c19 */ /* 0x000fe20008011605 */
[----:B------:R-:W-:Y:S01]  /*7990*/  ULDC UR4, c[0x0][0x608] ;  /* 0x0001820000047ab9 */ /* 0x000fe20000000800 */
[----:B---3--:R-:W-:Y:S02]  /*79a0*/  IMAD.MOV R6, RZ, RZ, -R23 ;  /* 0x000000ffff067224 */ /* 0x008fe400078e0a17 */
[--C-:B------:R-:W-:Y:S02]  /*79b0*/  SHF.R.U64 R22, R21, UR4, R4.reuse ;  /* 0x0000000415167c19 */ /* 0x100fe40008001204 */
[----:B------:R-:W-:Y:S01]  /*79c0*/  SHF.R.U32.HI R5, RZ, UR4, R4 ;  /* 0x00000004ff057c19 */ /* 0x000fe20008011604 */
[----:B------:R-:W-:Y:S01]  /*79d0*/  ULDC UR4, c[0x0][0x658] ;  /* 0x0001960000047ab9 */ /* 0x000fe20000000800 */
[----:B--2---:R-:W-:-:S02]  /*79e0*/  @P2 IMAD R15, R25, R6, R20 ;  /* 0x00000006190f2224 */ /* 0x004fc400078e0214 */
[--C-:B------:R-:W-:Y:S02]  /*79f0*/  SHF.R.U64 R20, R22, UR4, R5.reuse ;  /* 0x0000000416147c19 */ /* 0x100fe40008001205 */
[----:B------:R-:W-:-:S03]  /*7a00*/  SHF.R.U32.HI R23, RZ, UR4, R5 ;  /* 0x00000004ff177c19 */ /* 0x000fc60008011605 */
[----:B------:R-:W-:Y:S02]  /*7a10*/  IMAD.MOV.U32 R6, RZ, RZ, R20 ;  /* 0x000000ffff067224 */ /* 0x000fe400078e0014 */
[----:B------:R-:W-:Y:S01]  /*7a20*/  IMAD.MOV.U32 R5, RZ, RZ, R23 ;  /* 0x000000ffff057224 */ /* 0x000fe200078e0017 */
[----:B------:R-:W-:Y:S06]  /*7a30*/  @!P0 BRA `(.L_x_178) ;  /* 0x00000000002c8947 */ /* 0x000fec0003800000 */
        /* <DEDUP_REMOVED lines=9> */
[----:B------:R-:W-:-:S04]  /*7ad0*/  IMAD.WIDE.U32.X R4, R23, UR7, R4, P1 ;  /* 0x0000000717047c25 */ /* 0x000fc800088e0404 */
[----:B------:R-:W-:-:S07]  /*7ae0*/  IMAD.MOV.U32 R6, RZ, RZ, R4 ;  /* 0x000000ffff067224 */ /* 0x000fce00078e0004 */
.L_x_178:
[----:B------:R-:W-:Y:S01]  /*7af0*/  ULDC UR4, c[0x0][0x648] ;  /* 0x0001920000047ab9 */ /* 0x000fe20000000800 */
[----:B------:R-:W-:Y:S01]  /*7b00*/  LOP3.LUT R4, R22, UR14, RZ, 0xc0, !PT ;  /* 0x0000000e16047c12 */ /* 0x000fe2000f8ec0ff */
[----:B------:R-:W-:Y:S01]  /*7b10*/  ULDC UR5, c[0x0][0x610] ;  /* 0x0001840000057ab9 */ /* 0x000fe20000000800 */
[----:B------:R-:W-:Y:S01]  /*7b20*/  SHF.R.U64 R5, R6, UR4, R5 ;  /* 0x0000000406057c19 */ /* 0x000fe20008001205 */
[----:B------:R-:W-:Y:S01]  /*7b30*/  ULDC UR4, c[0x0][0x638] ;  /* 0x00018e0000047ab9 */ /* 0x000fe20000000800 */
[----:B------:R-:W-:-:S03]  /*7b40*/  LOP3.LUT R21, R21, UR13, RZ, 0xc0, !PT ;  /* 0x0000000d15157c12 */ /* 0x000fc6000f8ec0ff */
[----:B------:R-:W-:Y:S02]  /*7b50*/  IMAD.MOV R7, RZ, RZ, -R5 ;  /* 0x000000ffff077224 */ /* 0x000fe400078e0a05 */
[----:B------:R-:W-:Y:S02]  /*7b60*/  IMAD R4, R5, UR15, R4 ;  /* 0x0000000f05047c24 */ /* 0x000fe4000f8e0204 */
[----:B------:R-:W-:Y:S01]  /*7b70*/  IMAD R20, R7, UR4, R20 ;  /* 0x0000000407147c24 */ /* 0x000fe2000f8e0214 */
[----:B------:R-:W-:Y:S01]  /*7b80*/  ULDC UR4, c[0x0][0x600] ;  /* 0x0001800000047ab9 */ /* 0x000fe20000000800 */
[----:B------:R-:W-:Y:S02]  /*7b90*/  IMAD R15, R4, UR5, R15 ;  /* 0x00000005040f7c24 */ /* 0x000fe4000f8e020f */
[----:B------:R-:W-:Y:S02]  /*7ba0*/  IMAD R6, R20, UR4, R21 ;  /* 0x0000000414067c24 */ /* 0x000fe4000f8e0215 */
[----:B------:R-:W-:-:S03]  /*7bb0*/  IMAD.MOV.U32 R4, RZ, RZ, 0x1 ;  /* 0x00000001ff047424 */ /* 0x000fc600078e00ff */
[----:B------:R-:W-:Y:S02]  /*7bc0*/  SEL R20, R6, R15, !P2 ;  /* 0x0000000f06147207 */ /* 0x000fe40005000000 */
[----:B------:R-:W-:Y:S01]  /*7bd0*/  SEL R21, R15, R6, !P2 ;  /* 0x000000060f157207 */ /* 0x000fe20005000000 */
[----:B------:R-:W-:-:S07]  /*7be0*/  IMAD.MOV.U32 R6, RZ, RZ, R14 ;  /* 0x000000ffff067224 */ /* 0x000fce00078e000e */
.L_x_176:
[----:B------:R-:W-:Y:S05]  /*7bf0*/  BSYNC B1 ;  /* 0x0000000000017941 */ /* 0x000fea0003800000 */
.L_x_175:
[----:B------:R-:W-:-:S13]  /*7c00*/  LOP3.LUT P0, RZ, R4, 0xff, RZ, 0xc0, !PT ;  /* 0x000000ff04ff7812 */ /* 0x000fda000780c0ff */
[----:B------:R-:W-:Y:S05]  /*7c10*/  @P0 BRA `(.L_x_179) ;  /* 0xfffffff400100947 */ /* 0x000fea000383ffff */
[----:B------:R-:W-:Y:S05]  /*7c20*/  BSYNC B0 ;  /* 0x0000000000007941 */ /* 0x000fea0003800000 */
.L_x_168:
[----:B------:R-:W-:-:S03]  /*7c30*/  UMOV UR4, 0xffffffff ;  /* 0xffffffff00047882 */ /* 0x000fc60000000000 */
[----:B------:R-:W-:Y:S05]  /*7c40*/  BRA.DIV UR4, `(.L_x_180) ;  /* 0x0000000604807947 */ /* 0x000fea000b800000 */
[----:B------:R-:W-:-:S13]  /*7c50*/  ELECT P6, URZ, PT ;  /* 0x00000000003f782f */ /* 0x000fda00038c0000 */
.L_x_197:
[----:B------:R-:W-:Y:S04]  /*7c60*/  BSSY B0, `(.L_x_181) ;  /* 0x0000046000007945 */ /* 0x000fe80003800000 */
[----:B------:R-:W-:Y:S05]  /*7c70*/  @!P6 BRA `(.L_x_182) ;  /* 0x000000040010e947 */ /* 0x000fea0003800000 */
[----:B------:R-:W-:-:S04]  /*7c80*/  LOP3.LUT R18, R18, 0x2, RZ, 0xfc, !PT ;  /* 0x0000000212127812 */ /* 0x000fc800078efcff */
[----:B------:R-:W-:-:S13]  /*7c90*/  ISETP.NE.AND P0, PT, R18, 0x3, PT ;  /* 0x000000031200780c */ /* 0x000fda0003f05270 */
[----:B------:R-:W-:Y:S05]  /*7ca0*/  @!P0 BRA `(.L_x_183) ;  /* 0x0000000000048947 */ /* 0x000fea0003800000 */
[----:B------:R-:W-:Y:S01]  /*7cb0*/  BPT.TRAP 0x1 ;  /* 0x000000040000795c */ /* 0x000fe20000300000 */
.L_x_183:
[----:B------:R-:W0:Y:S01]  /*7cc0*/  S2R R5, SR_CgaCtaId ;  /* 0x0000000000057919 */ /* 0x000e220000008800 */
[----:B------:R-:W-:Y:S02]  /*7cd0*/  MOV R0, 0x400 ;  /* 0x0000040000007802 */ /* 0x000fe40000000f00 */
[----:B------:R-:W-:Y:S02]  /*7ce0*/  SHF.L.U32 R2, R3, 0x1f, RZ ;  /* 0x0000001f03027819 */ /* 0x000fe400000006ff */
[----:B0-----:R-:W-:-:S05]  /*7cf0*/  LEA R5, R5, R0, 0x18 ;  /* 0x0000000005057211 */ /* 0x001fca00078ec0ff */
[----:B------:R-:W-:-:S04]  /*7d00*/  VIADD R5, R5, 0x38 ;  /* 0x0000003805057836 */ /* 0x000fc80000000000 */
[C---:B------:R-:W-:Y:S02]  /*7d10*/  IMAD R7, R8.reuse, 0x8, R5 ;  /* 0x0000000808077824 */ /* 0x040fe400078e0205 */
[----:B------:R-:W-:Y:S02]  /*7d20*/  VIADD R8, R8, 0x1 ;  /* 0x0000000108087836 */ /* 0x000fe40000000000 */
[----:B------:R-:W0:Y:S03]  /*7d30*/  SYNCS.PHASECHK.TRANS64.TRYWAIT P0, [R7+URZ], R2 ;  /* 0x00000002070075a7 */ /* 0x000e26000800017f */
[----:B------:R-:W-:-:S04]  /*7d40*/  ISETP.NE.AND P1, PT, R8, 0x7, PT ;  /* 0x000000070800780c */ /* 0x000fc80003f25270 */
[----:B------:R-:W-:Y:S02]  /*7d50*/  SEL R0, RZ, 0x1, P1 ;  /* 0x00000001ff007807 */ /* 0x000fe40000800000 */
[----:B------:R-:W-:Y:S02]  /*7d60*/  SEL R8, R8, RZ, P1 ;  /* 0x000000ff08087207 */ /* 0x000fe40000800000 */
[----:B------:R-:W-:-:S03]  /*7d70*/  LOP3.LUT R9, R3, R0, RZ, 0x3c, !PT ;  /* 0x0000000003097212 */ /* 0x000fc600078e3cff */
[----:B------:R-:W-:Y:S01]  /*7d80*/  IMAD R6, R8, 0x8, R5 ;  /* 0x0000000808067824 */ /* 0x000fe200078e0205 */
[----:B------:R-:W-:Y:S01]  /*7d90*/  SHF.L.U32 R3, R9, 0x1f, RZ ;  /* 0x0000001f09037819 */ /* 0x000fe200000006ff */
[----:B0-----:R-:W-:Y:S06]  /*7da0*/  @!P0 BRA `(.L_x_184) ;  /* 0x0000000400488947 */ /* 0x001fec0003800000 */
.L_x_198:
[----:B------:R-:W1:Y:S01]  /*7db0*/  SYNCS.PHASECHK.TRANS64.TRYWAIT P0, [R6+URZ], R3 ;  /* 0x00000003060075a7 */ /* 0x000e62000800017f */
[----:B------:R-:W-:-:S05]  /*7dc0*/  VIADD R0, R8, 0x1 ;  /* 0x0000000108007836 */ /* 0x000fca0000000000 */
[----:B------:R-:W-:-:S04]  /*7dd0*/  ISETP.NE.AND P1, PT, R0, 0x7, PT ;  /* 0x000000070000780c */ /* 0x000fc80003f25270 */
[----:B0-----:R-:W-:Y:S02]  /*7de0*/  SEL R2, RZ, 0x1, P1 ;  /* 0x00000001ff027807 */ /* 0x001fe40000800000 */
[----:B------:R-:W-:Y:S02]  /*7df0*/  SEL R0, R0, RZ, P1 ;  /* 0x000000ff00007207 */ /* 0x000fe40000800000 */
[----:B------:R-:W-:-:S03]  /*7e00*/  LOP3.LUT R9, R9, R2, RZ, 0x3c, !PT ;  /* 0x0000000209097212 */ /* 0x000fc600078e3cff */
[----:B------:R-:W-:Y:S01]  /*7e10*/  IMAD R7, R0, 0x8, R5 ;  /* 0x0000000800077824 */ /* 0x000fe200078e0205 */
[----:B------:R-:W-:Y:S01]  /*7e20*/  SHF.L.U32 R4, R9, 0x1f, RZ ;  /* 0x0000001f09047819 */ /* 0x000fe200000006ff */
[----:B-1----:R-:W-:Y:S06]  /*7e30*/  @!P0 BRA `(.L_x_185) ;  /* 0x0000000400388947 */ /* 0x002fec0003800000 */
.L_x_199:
[----:B------:R-:W1:Y:S01]  /*7e40*/  SYNCS.PHASECHK.TRANS64.TRYWAIT P0, [R7+URZ], R4 ;  /* 0x00000004070075a7 */ /* 0x000e62000800017f */
[----:B------:R-:W-:-:S05]  /*7e50*/  VIADD R0, R0, 0x1 ;  /* 0x0000000100007836 */ /* 0x000fca0000000000 */
[----:B------:R-:W-:-:S04]  /*7e60*/  ISETP.NE.AND P1, PT, R0, 0x7, PT ;  /* 0x000000070000780c */ /* 0x000fc80003f25270 */
[----:B------:R-:W-:Y:S02]  /*7e70*/  SEL R2, RZ, 0x1, P1 ;  /* 0x00000001ff027807 */ /* 0x000fe40000800000 */
[----:B------:R-:W-:Y:S02]  /*7e80*/  SEL R0, R0, RZ, P1 ;  /* 0x000000ff00007207 */ /* 0x000fe40000800000 */
[----:B------:R-:W-:-:S03]  /*7e90*/  LOP3.LUT R9, R9, R2, RZ, 0x3c, !PT ;  /* 0x0000000209097212 */ /* 0x000fc600078e3cff */
[----:B0-----:R-:W-:Y:S01]  /*7ea0*/  IMAD R6, R0, 0x8, R5 ;  /* 0x0000000800067824 */ /* 0x001fe200078e0205 */
[----:B------:R-:W-:Y:S01]  /*7eb0*/  SHF.L.U32 R3, R9, 0x1f, RZ ;  /* 0x0000001f09037819 */ /* 0x000fe200000006ff */
[----:B-1----:R-:W-:Y:S06]  /*7ec0*/  @!P0 BRA `(.L_x_186) ;  /* 0x0000000400288947 */ /* 0x002fec0003800000 */
.L_x_200:
        /* <DEDUP_REMOVED lines=9> */
.L_x_201:
        /* <DEDUP_REMOVED lines=9> */
.L_x_202:
[----:B------:R-:W1:Y:S01]  /*7ff0*/  SYNCS.PHASECHK.TRANS64.TRYWAIT P0, [R6+URZ], R3 ;  /* 0x00000003060075a7 */ /* 0x000e62000800017f */
[----:B------:R-:W-:-:S05]  /*8000*/  VIADD R0, R0, 0x1 ;  /* 0x0000000100007836 */ /* 0x000fca0000000000 */
[----:B------:R-:W-:-:S04]  /*8010*/  ISETP.NE.AND P1, PT, R0, 0x7, PT ;  /* 0x000000070000780c */ /* 0x000fc80003f25270 */
[----:B------:R-:W-:Y:S02]  /*8020*/  SEL R2, RZ, 0x1, P1 ;  /* 0x00000001ff027807 */ /* 0x000fe40000800000 */
[----:B------:R-:W-:Y:S02]  /*8030*/  SEL R0, R0, RZ, P1 ;  /* 0x000000ff00007207 */ /* 0x000fe40000800000 */
[----:B------:R-:W-:Y:S01]  /*8040*/  LOP3.LUT R2, R9, R2, RZ, 0x3c, !PT ;  /* 0x0000000209027212 */ /* 0x000fe200078e3cff */
[----:B-1----:R-:W-:Y:S06]  /*8050*/  @!P0 BRA `(.L_x_189) ;  /* 0x0000000400008947 */ /* 0x002fec0003800000 */
.L_x_203:
[----:B------:R-:W-:Y:S01]  /*8060*/  IMAD R5, R0, 0x8, R5 ;  /* 0x0000000800057824 */ /* 0x000fe200078e0205 */
[----:B------:R-:W-:-:S07]  /*8070*/  SHF.L.U32 R0, R2, 0x1f, RZ ;  /* 0x0000001f02007819 */ /* 0x000fce00000006ff */
.L_x_190:
[----:B--2---:R2:W3:Y:S02]  /*8080*/  SYNCS.PHASECHK.TRANS64.TRYWAIT P0, [R5+URZ], R0 ;  /* 0x00000000050075a7 */ /* 0x0044e4000800017f */
[----:B---3--:R-:W-:Y:S05]  /*8090*/  @!P0 NANOSLEEP.SYNCS 0x989680 ;  /* 0x009896800000895d */ /* 0x008fea0003900000 */
[----:B------:R-:W3:Y:S02]  /*80a0*/  @!P0 SYNCS.PHASECHK.TRANS64 P0, [R5+URZ], R0 ;  /* 0x00000000050085a7 */ /* 0x000ee4000800007f */
[----:B---3--:R-:W-:Y:S05]  /*80b0*/  @!P0 BRA `(.L_x_190) ;  /* 0xfffffffc00f08947 */ /* 0x008fea000383ffff */
.L_x_182:
[----:B------:R-:W-:Y:S05]  /*80c0*/  BSYNC B0 ;  /* 0x0000000000007941 */ /* 0x000fea0003800000 */
.L_x_181:
[----:B------:R-:W-:Y:S05]  /*80d0*/  EXIT ;  /* 0x000000000000794d */ /* 0x000fea0003800000 */
.L_x_21:
[----:B-1----:R1:W2:Y:S02]  /*80e0*/  SYNCS.PHASECHK.TRANS64.TRYWAIT P1, [R3+URZ], R0 ;  /* 0x00000000030075a7 */ /* 0x0022a4000802017f */
[----:B--2---:R-:W-:Y:S05]  /*80f0*/  @!P1 NANOSLEEP.SYNCS 0x989680 ;  /* 0x009896800000995d */ /* 0x004fea0003900000 */
[----:B------:R-:W2:Y:S02]  /*8100*/  @!P1 SYNCS.PHASECHK.TRANS64 P1, [R3+URZ], R0 ;  /* 0x00000000030095a7 */ /* 0x000ea4000802007f */
[----:B--2---:R-:W-:Y:S05]  /*8110*/  @!P1 BRA `(.L_x_21) ;  /* 0xfffffffc00f09947 */ /* 0x004fea000383ffff */
[----:B------:R-:W-:Y:S05]  /*8120*/  BRA `(.L_x_20) ;  /* 0xffffff9400b87947 */ /* 0x000fea000383ffff */
.L_x_26:
[----:B-1----:R1:W2:Y:S02]  /*8130*/  SYNCS.PHASECHK.TRANS64.TRYWAIT P1, [R5+URZ], R4 ;  /* 0x00000004050075a7 */ /* 0x0022a4000802017f */
[----:B--2---:R-:W-:Y:S05]  /*8140*/  @!P1 NANOSLEEP.SYNCS 0x989680 ;  /* 0x009896800000995d */ /* 0x004fea0003900000 */
[----:B------:R-:W2:Y:S02]  /*8150*/  @!P1 SYNCS.PHASECHK.TRANS64 P1, [R5+URZ], R4 ;  /* 0x00000004050095a7 */ /* 0x000ea4000802007f */
[----:B--2---:R-:W-:Y:S05]  /*8160*/  @!P1 BRA `(.L_x_26) ;  /* 0xfffffffc00f09947 */ /* 0x004fea000383ffff */
[----:B------:R-:W-:Y:S05]  /*8170*/  BRA `(.L_x_25) ;  /* 0xffffff9800947947 */ /* 0x000fea000383ffff */
.L_x_169:
[----:B------:R-:W-:Y:S01]  /*8180*/  BSSY B1, `(.L_x_191) ;  /* 0x0000006000017945 */ /* 0x000fe20003800000 */
[----:B------:R-:W-:-:S07]  /*8190*/  IMAD.MOV.U32 R15, RZ, RZ, -0x1 ;  /* 0xffffffffff0f7424 */ /* 0x000fce00078e00ff */
[----:B------:R-:W-:Y:S05]  /*81a0*/  WARPSYNC.COLLECTIVE R15, `(.L_x_192) ;  /* 0x000000000f0c7348 */ /* 0x000fea0003c00000 */
[----:B------:R-:W-:Y:S02]  /*81b0*/  ELECT P6, UR62, PT ;  /* 0x00000000003e782f */ /* 0x000fe400038c0000 */
[----:B------:R-:W-:Y:S01]  /*81c0*/  MOV R14, UR62 ;  /* 0x0000003e000e7c02 */ /* 0x000fe20008000f00 */
[----:B------:R-:W-:Y:S10]  /*81d0*/  ENDCOLLECTIVE ;  /* 0x000000000000791b */ /* 0x000ff40003800000 */
.L_x_192:
[----:B------:R-:W-:Y:S05]  /*81e0*/  BSYNC B1 ;  /* 0x0000000000017941 */ /* 0x000fea0003800000 */
.L_x_191:
[----:B------:R-:W-:Y:S05]  /*81f0*/  BRA `(.L_x_193) ;  /* 0xffffffec00a47947 */ /* 0x000fea000383ffff */
.L_x_172:
[----:B-1----:R1:W2:Y:S02]  /*8200*/  SYNCS.PHASECHK.TRANS64.TRYWAIT P0, [R24+URZ+0x38], R15 ;  /* 0x0000380f180075a7 */ /* 0x0022a4000800017f */
[----:B--2---:R-:W-:Y:S05]  /*8210*/  @!P0 NANOSLEEP.SYNCS 0x989680 ;  /* 0x009896800000895d */ /* 0x004fea0003900000 */
[----:B------:R-:W2:Y:S02]  /*8220*/  @!P0 SYNCS.PHASECHK.TRANS64 P0, [R24+URZ+0x38], R15 ;  /* 0x0000380f180085a7 */ /* 0x000ea4000800007f */
[----:B--2---:R-:W-:Y:S05]  /*8230*/  @!P0 BRA `(.L_x_172) ;  /* 0xfffffffc00f08947 */ /* 0x004fea000383ffff */
[----:B------:R-:W-:Y:S05]  /*8240*/  BRA `(.L_x_194) ;  /* 0xffffffec00e87947 */ /* 0x000fea000383ffff */
.L_x_180:
[----:B------:R-:W-:Y:S01]  /*8250*/  BSSY B0, `(.L_x_195) ;  /* 0x0000006000007945 */ /* 0x000fe20003800000 */
[----:B------:R-:W-:-:S07]  /*8260*/  IMAD.MOV.U32 R15, RZ, RZ, -0x1 ;  /* 0xffffffffff0f7424 */ /* 0x000fce00078e00ff */
[----:B------:R-:W-:Y:S05]  /*8270*/  WARPSYNC.COLLECTIVE R15, `(.L_x_196) ;  /* 0x000000000f0c7348 */ /* 0x000fea0003c00000 */
[----:B------:R-:W-:Y:S02]  /*8280*/  ELECT P6, UR62, PT ;  /* 0x00000000003e782f */ /* 0x000fe400038c0000 */
[----:B------:R-:W-:Y:S01]  /*8290*/  MOV R14, UR62 ;  /* 0x0000003e000e7c02 */ /* 0x000fe20008000f00 */
[----:B------:R-:W-:Y:S10]  /*82a0*/  ENDCOLLECTIVE ;  /* 0x000000000000791b */ /* 0x000ff40003800000 */
.L_x_196:
[----:B------:R-:W-:Y:S05]  /*82b0*/  BSYNC B0 ;  /* 0x0000000000007941 */ /* 0x000fea0003800000 */
.L_x_195:
[----:B------:R-:W-:Y:S05]  /*82c0*/  BRA `(.L_x_197) ;  /* 0xfffffff800647947 */ /* 0x000fea000383ffff */
.L_x_184:
[----:B0-----:R0:W1:Y:S02]  /*82d0*/  SYNCS.PHASECHK.TRANS64.TRYWAIT P0, [R7+URZ], R2 ;  /* 0x00000002070075a7 */ /* 0x001064000800017f */
[----:B-1----:R-:W-:Y:S05]  /*82e0*/  @!P0 NANOSLEEP.SYNCS 0x989680 ;  /* 0x009896800000895d */ /* 0x002fea0003900000 */
[----:B------:R-:W1:Y:S02]  /*82f0*/  @!P0 SYNCS.PHASECHK.TRANS64 P0, [R7+URZ], R2 ;  /* 0x00000002070085a7 */ /* 0x000e64000800007f */
[----:B-1----:R-:W-:Y:S05]  /*8300*/  @!P0 BRA `(.L_x_184) ;  /* 0xfffffffc00f08947 */ /* 0x002fea000383ffff */
[----:B------:R-:W-:Y:S05]  /*8310*/  BRA `(.L_x_198) ;  /* 0xfffffff800a47947 */ /* 0x000fea000383ffff */
.L_x_185:
[----:B0-----:R0:W1:Y:S02]  /*8320*/  SYNCS.PHASECHK.TRANS64.TRYWAIT P0, [R6+URZ], R3 ;  /* 0x00000003060075a7 */ /* 0x001064000800017f */
[----:B-1----:R-:W-:Y:S05]  /*8330*/  @!P0 NANOSLEEP.SYNCS 0x989680 ;  /* 0x009896800000895d */ /* 0x002fea0003900000 */
[----:B------:R-:W1:Y:S02]  /*8340*/  @!P0 SYNCS.PHASECHK.TRANS64 P0, [R6+URZ], R3 ;  /* 0x00000003060085a7 */ /* 0x000e64000800007f */
[----:B-1----:R-:W-:Y:S05]  /*8350*/  @!P0 BRA `(.L_x_185) ;  /* 0xfffffffc00f08947 */ /* 0x002fea000383ffff */
[----:B------:R-:W-:Y:S05]  /*8360*/  BRA `(.L_x_199) ;  /* 0xfffffff800b47947 */ /* 0x000fea000383ffff */
.L_x_186:
[----:B0-----:R0:W1:Y:S02]  /*8370*/  SYNCS.PHASECHK.TRANS64.TRYWAIT P0, [R7+URZ], R4 ;  /* 0x00000004070075a7 */ /* 0x001064000800017f */
[----:B-1----:R-:W-:Y:S05]  /*8380*/  @!P0 NANOSLEEP.SYNCS 0x989680 ;  /* 0x009896800000895d */ /* 0x002fea0003900000 */
[----:B------:R-:W1:Y:S02]  /*8390*/  @!P0 SYNCS.PHASECHK.TRANS64 P0, [R7+URZ], R4 ;  /* 0x00000004070085a7 */ /* 0x000e64000800007f */
[----:B-1----:R-:W-:Y:S05]  /*83a0*/  @!P0 BRA `(.L_x_186) ;  /* 0xfffffffc00f08947 */ /* 0x002fea000383ffff */
[----:B------:R-:W-:Y:S05]  /*83b0*/  BRA `(.L_x_200) ;  /* 0xfffffff800c47947 */ /* 0x000fea000383ffff */
.L_x_187:
[----:B0-----:R0:W1:Y:S02]  /*83c0*/  SYNCS.PHASECHK.TRANS64.TRYWAIT P0, [R6+URZ], R3 ;  /* 0x00000003060075a7 */ /* 0x001064000800017f */
[----:B-1----:R-:W-:Y:S05]  /*83d0*/  @!P0 NANOSLEEP.SYNCS 0x989680 ;  /* 0x009896800000895d */ /* 0x002fea0003900000 */
[----:B------:R-:W1:Y:S02]  /*83e0*/  @!P0 SYNCS.PHASECHK.TRANS64 P0, [R6+URZ], R3 ;  /* 0x00000003060085a7 */ /* 0x000e64000800007f */
[----:B-1----:R-:W-:Y:S05]  /*83f0*/  @!P0 BRA `(.L_x_187) ;  /* 0xfffffffc00f08947 */ /* 0x002fea000383ffff */
[----:B------:R-:W-:Y:S05]  /*8400*/  BRA `(.L_x_201) ;  /* 0xfffffff800d47947 */ /* 0x000fea000383ffff */
.L_x_188:
[----:B0-----:R0:W1:Y:S02]  /*8410*/  SYNCS.PHASECHK.TRANS64.TRYWAIT P0, [R7+URZ], R4 ;  /* 0x00000004070075a7 */ /* 0x001064000800017f */
[----:B-1----:R-:W-:Y:S05]  /*8420*/  @!P0 NANOSLEEP.SYNCS 0x989680 ;  /* 0x009896800000895d */ /* 0x002fea0003900000 */
[----:B------:R-:W1:Y:S02]  /*8430*/  @!P0 SYNCS.PHASECHK.TRANS64 P0, [R7+URZ], R4 ;  /* 0x00000004070085a7 */ /* 0x000e64000800007f */
[----:B-1----:R-:W-:Y:S05]  /*8440*/  @!P0 BRA `(.L_x_188) ;  /* 0xfffffffc00f08947 */ /* 0x002fea000383ffff */
[----:B------:R-:W-:Y:S05]  /*8450*/  BRA `(.L_x_202) ;  /* 0xfffffff800e47947 */ /* 0x000fea000383ffff */
.L_x_189:
[----:B-1----:R1:W2:Y:S02]  /*8460*/  SYNCS.PHASECHK.TRANS64.TRYWAIT P0, [R6+URZ], R3 ;  /* 0x00000003060075a7 */ /* 0x0022a4000800017f */
[----:B--2---:R-:W-:Y:S05]  /*8470*/  @!P0 NANOSLEEP.SYNCS 0x989680 ;  /* 0x009896800000895d */ /* 0x004fea0003900000 */
[----:B------:R-:W2:Y:S02]  /*8480*/  @!P0 SYNCS.PHASECHK.TRANS64 P0, [R6+URZ], R3 ;  /* 0x00000003060085a7 */ /* 0x000ea4000800007f */
[----:B--2---:R-:W-:Y:S05]  /*8490*/  @!P0 BRA `(.L_x_189) ;  /* 0xfffffffc00f08947 */ /* 0x004fea000383ffff */
[----:B------:R-:W-:Y:S05]  /*84a0*/  BRA `(.L_x_203) ;  /* 0xfffffff800ec7947 */ /* 0x000fea000383ffff */
.L_x_204:
[----:B------:R-:W-:-:S00]  /*84b0*/  BRA `(.L_x_204) ;  /* 0xfffffffc00fc7947 */ /* 0x000fc0000383ffff */
[----:B------:R-:W-:-:S00]  /*84c0*/  NOP ;  /* 0x0000000000007918 */ /* 0x000fc00000000000 */
        /* <DEDUP_REMOVED lines=11> */
.L_x_205:


//--------------------- .nv.global.init           --------------------------
	.section	.nv.global.init,"aw",@progbits
.nv.global.init:
	.type		$str$22,@object
	.size		$str$22,($str$23 - $str$22)
$str$22:
        /*0000*/ 	.byte	0x6b, 0x5f, 0x74, 0x69, 0x6c, 0x65, 0x5f, 0x63, 0x6f, 0x75, 0x6e, 0x74, 0x20, 0x3e, 0x3d, 0x20
        /*0010*/ 	.byte	0x31, 0x00
	.type		$str$23,@object
	.size		$str$23,(__unnamed_1 - $str$23)
$str$23:
        /*0012*/ 	.byte	0x2f, 0x74, 0x6d, 0x70, 0x2f, 0x63, 0x75, 0x74, 0x6c, 0x61, 0x73, 0x73, 0x5f, 0x73, 0x77, 0x65
        /*0022*/ 	.byte	0x65, 0x70, 0x5f, 0x73, 0x72, 0x63, 0x2f, 0x69, 0x6e, 0x63, 0x6c, 0x75, 0x64, 0x65, 0x2f, 0x63
        /*0032*/ 	.byte	0x75, 0x74, 0x6c, 0x61, 0x73, 0x73, 0x2f, 0x67, 0x65, 0x6d, 0x6d, 0x2f, 0x63, 0x6f, 0x6c, 0x6c
        /*0042*/ 	.byte	0x65, 0x63, 0x74, 0x69, 0x76, 0x65, 0x2f, 0x73, 0x6d, 0x39, 0x30, 0x5f, 0x6d, 0x6d, 0x61, 0x5f
        /*0052*/ 	.byte	0x74, 0x6d, 0x61, 0x5f, 0x67, 0x6d, 0x6d, 0x61, 0x5f, 0x73, 0x73, 0x5f, 0x77, 0x61, 0x72, 0x70
        /*0062*/ 	.byte	0x73, 0x70, 0x65, 0x63, 0x69, 0x61, 0x6c, 0x69, 0x7a, 0x65, 0x64, 0x2e, 0x68, 0x70, 0x70, 0x00
	.type		__unnamed_1,@object
	.size		__unnamed_1,(.L_0 - __unnamed_1)
__unnamed_1:
        /*0072*/ 	.byte	0x76, 0x6f, 0x69, 0x64, 0x20, 0x63, 0x75, 0x74, 0x6c, 0x61, 0x73, 0x73, 0x3a, 0x3a, 0x67, 0x65
        /* <DEDUP_REMOVED lines=180> */
        /*0bc2*/ 	.byte	0x74, 0x69, 0x74, 0x79, 0x5d, 0x00
.L_0:


//--------------------- .nv.shared._ZN7cutlass13device_kernelINS_4gemm6kernel13GemmUniversalIN4cute5tupleIJiiiiEEENS1_10collective13CollectiveMmaINS1_34MainloopSm90TmaGmmaWarpSpecializedILi7ENS5_IJNS4_1CILi8EEENSA_ILi1EEESC_EEENS1_35KernelTmaWarpSpecializedCooperativeEEENS5_IJNSA_ILi128EEESG_NSA_ILi64EEEEEENS_6half_tENS5_IJlSC_lEEESJ_NS5_IJSC_llEEENS4_8TiledMMAINS4_8MMA_AtomIJNS4_4SM904GMMA26MMA_64x128x16_F32F16F16_SSILNSP_5MajorE0ELSR_1ELNSP_7ScaleInE1ELSS_1EEEEEENS4_6LayoutINS5_IJNSA_ILi2EEESC_SC_EEENS5_IJSC_NSA_ILi0EEESY_EEEEENS5_IJNS4_10UnderscoreES11_S11_EEEEENS4_13SM90_TMA_LOADENS4_14ComposedLayoutINS4_7SwizzleILi3ELi4ELi3EEENS4_18smem_ptr_flag_bitsILi16EEENSV_INS5_IJSB_SH_EEENS5_IJSH_SC_EEEEEEEvNS4_8identityENS4_23SM90_TMA_LOAD_MULTICASTENS15_IS17_S19_NSV_INS5_IJSH_SB_EEENS5_IJSC_SH_EEEEEEEvS1E_EENS_8epilogue10collective6detail29Sm90TmaWarpSpecializedAdapterINS1M_15DefaultEpilogueISJ_SK_SK_NS1L_6thread17LinearCombinationISJ_Li1EffLNS1Q_9ScaleType4KindE0ELNS_15FloatRoundStyleE2ESJ_EENS1_15EpilogueDefaultEEEEEvvEEEEvNT_6ParamsE --------------------------
	.section	.nv.shared._ZN7cutlass13device_kernelINS_4gemm6kernel13GemmUniversalIN4cute5tupleIJiiiiEEENS1_10collective13CollectiveMmaINS1_34MainloopSm90TmaGmmaWarpSpecializedILi7ENS5_IJNS4_1CILi8EEENSA_ILi1EEESC_EEENS1_35KernelTmaWarpSpecializedCooperativeEEENS5_IJNSA_ILi128EEESG_NSA_ILi64EEEEEENS_6half_tENS5_IJlSC_lEEESJ_NS5_IJSC_llEEENS4_8TiledMMAINS4_8MMA_AtomIJNS4_4SM904GMMA26MMA_64x128x16_F32F16F16_SSILNSP_5MajorE0ELSR_1ELNSP_7ScaleInE1ELSS_1EEEEEENS4_6LayoutINS5_IJNSA_ILi2EEESC_SC_EEENS5_IJSC_NSA_ILi0EEESY_EEEEENS5_IJNS4_10UnderscoreES11_S11_EEEEENS4_13SM90_TMA_LOADENS4_14ComposedLayoutINS4_7SwizzleILi3ELi4ELi3EEENS4_18smem_ptr_flag_bitsILi16EEENSV_INS5_IJSB_SH_EEENS5_IJSH_SC_EEEEEEEvNS4_8identityENS4_23SM90_TMA_LOAD_MULTICASTENS15_IS17_S19_NSV_INS5_IJSH_SB_EEENS5_IJSC_SH_EEEEEEEvS1E_EENS_8epilogue10collective6detail29Sm90TmaWarpSpecializedAdapterINS1M_15DefaultEpilogueISJ_SK_SK_NS1L_6thread17LinearCombinationISJ_Li1EffLNS1Q_9ScaleType4KindE0ELNS_15FloatRoundStyleE2ESJ_EENS1_15EpilogueDefaultEEEEEvvEEEEvNT_6ParamsE,"aw",@nobits
	.sectionflags	@""
	.align	16
	.zero		1024


//--------------------- .nv.shared.reserved.0     --------------------------
	.section	.nv.shared.reserved.0,"aw",@nobits
	.weak		__nv_reservedSMEM_offset_0_alias
	.size		__nv_reservedSMEM_offset_0_alias, 0, 0
	.other		__nv_reservedSMEM_offset_0_alias,@"STO_CUDA_RESERVED_SHARED STV_DEFAULT"
__nv_reservedSMEM_offset_0_alias:
	.zero		0


//--------------------- .nv.global                --------------------------
	.section	.nv.global,"aw",@nobits
.nv.global:
	.type		_ZN40_INTERNAL_b9a9b2e9_4_k_cu_d14f8e99_206864cute1_E,@object
	.size		_ZN40_INTERNAL_b9a9b2e9_4_k_cu_d14f8e99_206864cute1_E,(_ZN40_INTERNAL_b9a9b2e9_4_k_cu_d14f8e99_206864cuda3std3__45__cpo6cbeginE - _ZN40_INTERNAL_b9a9b2e9_4_k_cu_d14f8e99_206864cute1_E)
_ZN40_INTERNAL_b9a9b2e9_4_k_cu_d14f8e99_206864cute1_E:
	.zero		1
	.type		_ZN40_INTERNAL_b9a9b2e9_4_k_cu_d14f8e99_206864cuda3std3__45__cpo6cbeginE,@object
	.size		_ZN40_INTERNAL_b9a9b2e9_4_k_cu_d14f8e99_206864cuda3std3__45__cpo6cbeginE,(_ZN40_INTERNAL_b9a9b2e9_4_k_cu_d14f8e99_206864cuda3std3__48in_placeE - _ZN40_INTERNAL_b9a9b2e9_4_k_cu_d14f8e99_206864cuda3std3__45__cpo6cbeginE)
_ZN40_INTERNAL_b9a9b2e9_4_k_cu_d14f8e99_206864cuda3std3__45__cpo6cbeginE:
	.zero		1
	.type		_ZN40_INTERNAL_b9a9b2e9_4_k_cu_d14f8e99_206864cuda3std3__48in_placeE,@object
	.size		_ZN40_INTERNAL_b9a9b2e9_4_k_cu_d14f8e99_206864cuda3std3__48in_placeE,(_ZN40_INTERNAL_b9a9b2e9_4_k_cu_d14f8e99_206864cuda3std6ranges3__45__cpo9iter_moveE - _ZN40_INTERNAL_b9a9b2e9_4_k_cu_d14f8e99_206864cuda3std3__48in_placeE)
_ZN40_INTERNAL_b9a9b2e9_4_k_cu_d14f8e99_206864cuda3std3__48in_placeE:
	.zero		1
	.type		_ZN40_INTERNAL_b9a9b2e9_4_k_cu_d14f8e99_206864cuda3std6ranges3__45__cpo9iter_moveE,@object
	.size		_ZN40_INTERNAL_b9a9b2e9_4_k_cu_d14f8e99_206864cuda3std6ranges3__45__cpo9iter_moveE,(_ZN40_INTERNAL_b9a9b2e9_4_k_cu_d14f8e99_206864cuda3std3__45__cpo5beginE - _ZN40_INTERNAL_b9a9b2e9_4_k_cu_d14f8e99_206864cuda3std6ranges3__45__cpo9iter_moveE)
_ZN40_INTERNAL_b9a9b2e9_4_k_cu_d14f8e99_206864cuda3std6ranges3__45__cpo9iter_moveE:
	.zero		1
	.type		_ZN40_INTERNAL_b9a9b2e9_4_k_cu_d14f8e99_206864cuda3std3__45__cpo5beginE,@object
	.size		_ZN40_INTERNAL_b9a9b2e9_4_k_cu_d14f8e99_206864cuda3std3__45__cpo5beginE,(_ZN40_INTERNAL_b9a9b2e9_4_k_cu_d14f8e99_206864cuda3std3__442_GLOBAL__N__b9a9b2e9_4_k_cu_d14f8e99_206866ignoreE - _ZN40_INTERNAL_b9a9b2e9_4_k_cu_d14f8e99_206864cuda3std3__45__cpo5beginE)
_ZN40_INTERNAL_b9a9b2e9_4_k_cu_d14f8e99_206864cuda3std3__45__cpo5beginE:
	.zero		1
	.type		_ZN40_INTERNAL_b9a9b2e9_4_k_cu_d14f8e99_206864cuda3std3__442_GLOBAL__N__b9a9b2e9_4_k_cu_d14f8e99_206866ignoreE,@object
	.size		_ZN40_INTERNAL_b9a9b2e9_4_k_cu_d14f8e99_206864cuda3std3__442_GLOBAL__N__b9a9b2e9_4_k_cu_d14f8e99_206866ignoreE,(_ZN40_INTERNAL_b9a9b2e9_4_k_cu_d14f8e99_206864cute7productE - _ZN40_INTERNAL_b9a9b2e9_4_k_cu_d14f8e99_206864cuda3std3__442_GLOBAL__N__b9a9b2e9_4_k_cu_d14f8e99_206866ignoreE)
_ZN40_INTERNAL_b9a9b2e9_4_k_cu_d14f8e99_206864cuda3std3__442_GLOBAL__N__b9a9b2e9_4_k_cu_d14f8e99_206866ignoreE:
	.zero		1
	.type		_ZN40_INTERNAL_b9a9b2e9_4_k_cu_d14f8e99_206864cute7productE,@object
	.size		_ZN40_INTERNAL_b9a9b2e9_4_k_cu_d14f8e99_206864cute7productE,(_ZN40_INTERNAL_b9a9b2e9_4_k_cu_d14f8e99_206864cuda3std3__45__cpo3endE - _ZN40_INTERNAL_b9a9b2e9_4_k_cu_d14f8e99_206864cute7productE)
_ZN40_INTERNAL_b9a9b2e9_4_k_cu_d14f8e99_206864cute7productE:
	.zero		1
	.type		_ZN40_INTERNAL_b9a9b2e9_4_k_cu_d14f8e99_206864cuda3std3__45__cpo3endE,@object
	.size		_ZN40_INTERNAL_b9a9b2e9_4_k_cu_d14f8e99_206864cuda3std3__45__cpo3endE,(_ZN40_INTERNAL_b9a9b2e9_4_k_cu_d14f8e99_206864cuda3std3__419piecewise_constructE - _ZN40_INTERNAL_b9a9b2e9_4_k_cu_d14f8e99_206864cuda3std3__45__cpo3endE)
_ZN40_INTERNAL_b9a9b2e9_4_k_cu_d14f8e99_206864cuda3std3__45__cpo3endE:
	.zero		1
	.type		_ZN40_INTERNAL_b9a9b2e9_4_k_cu_d14f8e99_206864cuda3std3__419piecewise_constructE,@object
	.size		_ZN40_INTERNAL_b9a9b2e9_4_k_cu_d14f8e99_206864cuda3std3__419piecewise_constructE,(_ZN40_INTERNAL_b9a9b2e9_4_k_cu_d14f8e99_206864cuda3std3__45__cpo4cendE - _ZN40_INTERNAL_b9a9b2e9_4_k_cu_d14f8e99_206864cuda3std3__419piecewise_constructE)
_ZN40_INTERNAL_b9a9b2e9_4_k_cu_d14f8e99_206864cuda3std3__419piecewise_constructE:
	.zero		1
	.type		_ZN40_INTERNAL_b9a9b2e9_4_k_cu_d14f8e99_206864cuda3std3__45__cpo4cendE,@object
	.size		_ZN40_INTERNAL_b9a9b2e9_4_k_cu_d14f8e99_206864cuda3std3__45__cpo4cendE,(_ZN40_INTERNAL_b9a9b2e9_4_k_cu_d14f8e99_206864cuda3std6ranges3__45__cpo4swapE - _ZN40_INTERNAL_b9a9b2e9_4_k_cu_d14f8e99_206864cuda3std3__45__cpo4cendE)
_ZN40_INTERNAL_b9a9b2e9_4_k_cu_d14f8e99_206864cuda3std3__45__cpo4cendE:
	.zero		1
	.type		_ZN40_INTERNAL_b9a9b2e9_4_k_cu_d14f8e99_206864cuda3std6ranges3__45__cpo4swapE,@object
	.size		_ZN40_INTERNAL_b9a9b2e9_4_k_cu_d14f8e99_206864cuda3std6ranges3__45__cpo4swapE,(.L_8 - _ZN40_INTERNAL_b9a9b2e9_4_k_cu_d14f8e99_206864cuda3std6ranges3__45__cpo4swapE)
_ZN40_INTERNAL_b9a9b2e9_4_k_cu_d14f8e99_206864cuda3std6ranges3__45__cpo4swapE:
	.zero		1
.L_8:


//--------------------- .nv.constant0._ZN7cutlass13device_kernelINS_4gemm6kernel13GemmUniversalIN4cute5tupleIJiiiiEEENS1_10collective13CollectiveMmaINS1_34MainloopSm90TmaGmmaWarpSpecializedILi7ENS5_IJNS4_1CILi8EEENSA_ILi1EEESC_EEENS1_35KernelTmaWarpSpecializedCooperativeEEENS5_IJNSA_ILi128EEESG_NSA_ILi64EEEEEENS_6half_tENS5_IJlSC_lEEESJ_NS5_IJSC_llEEENS4_8TiledMMAINS4_8MMA_AtomIJNS4_4SM904GMMA26MMA_64x128x16_F32F16F16_SSILNSP_5MajorE0ELSR_1ELNSP_7ScaleInE1ELSS_1EEEEEENS4_6LayoutINS5_IJNSA_ILi2EEESC_SC_EEENS5_IJSC_NSA_ILi0EEESY_EEEEENS5_IJNS4_10UnderscoreES11_S11_EEEEENS4_13SM90_TMA_LOADENS4_14ComposedLayoutINS4_7SwizzleILi3ELi4ELi3EEENS4_18smem_ptr_flag_bitsILi16EEENSV_INS5_IJSB_SH_EEENS5_IJSH_SC_EEEEEEEvNS4_8identityENS4_23SM90_TMA_LOAD_MULTICASTENS15_IS17_S19_NSV_INS5_IJSH_SB_EEENS5_IJSC_SH_EEEEEEEvS1E_EENS_8epilogue10collective6detail29Sm90TmaWarpSpecializedAdapterINS1M_15DefaultEpilogueISJ_SK_SK_NS1L_6thread17LinearCombinationISJ_Li1EffLNS1Q_9ScaleType4KindE0ELNS_15FloatRoundStyleE2ESJ_EENS1_15EpilogueDefaultEEEEEvvEEEEvNT_6ParamsE --------------------------
	.section	.nv.constant0._ZN7cutlass13device_kernelINS_4gemm6kernel13GemmUniversalIN4cute5tupleIJiiiiEEENS1_10collective13CollectiveMmaINS1_34MainloopSm90TmaGmmaWarpSpecializedILi7ENS5_IJNS4_1CILi8EEENSA_ILi1EEESC_EEENS1_35KernelTmaWarpSpecializedCooperativeEEENS5_IJNSA_ILi128EEESG_NSA_ILi64EEEEEENS_6half_tENS5_IJlSC_lEEESJ_NS5_IJSC_llEEENS4_8TiledMMAINS4_8MMA_AtomIJNS4_4SM904GMMA26MMA_64x128x16_F32F16F16_SSILNSP_5MajorE0ELSR_1ELNSP_7ScaleInE1ELSS_1EEEEEENS4_6LayoutINS5_IJNSA_ILi2EEESC_SC_EEENS5_IJSC_NSA_ILi0EEESY_EEEEENS5_IJNS4_10UnderscoreES11_S11_EEEEENS4_13SM90_TMA_LOADENS4_14ComposedLayoutINS4_7SwizzleILi3ELi4ELi3EEENS4_18smem_ptr_flag_bitsILi16EEENSV_INS5_IJSB_SH_EEENS5_IJSH_SC_EEEEEEEvNS4_8identityENS4_23SM90_TMA_LOAD_MULTICASTENS15_IS17_S19_NSV_INS5_IJSH_SB_EEENS5_IJSC_SH_EEEEEEEvS1E_EENS_8epilogue10collective6detail29Sm90TmaWarpSpecializedAdapterINS1M_15DefaultEpilogueISJ_SK_SK_NS1L_6thread17LinearCombinationISJ_Li1EffLNS1Q_9ScaleType4KindE0ELNS_15FloatRoundStyleE2ESJ_EENS1_15EpilogueDefaultEEEEEvvEEEEvNT_6ParamsE,"a",@progbits
	.sectionflags	@""
	.align	4
.nv.constant0._ZN7cutlass13device_kernelINS_4gemm6kernel13GemmUniversalIN4cute5tupleIJiiiiEEENS1_10collective13CollectiveMmaINS1_34MainloopSm90TmaGmmaWarpSpecializedILi7ENS5_IJNS4_1CILi8EEENSA_ILi1EEESC_EEENS1_35KernelTmaWarpSpecializedCooperativeEEENS5_IJNSA_ILi128EEESG_NSA_ILi64EEEEEENS_6half_tENS5_IJlSC_lEEESJ_NS5_IJSC_llEEENS4_8TiledMMAINS4_8MMA_AtomIJNS4_4SM904GMMA26MMA_64x128x16_F32F16F16_SSILNSP_5MajorE0ELSR_1ELNSP_7ScaleInE1ELSS_1EEEEEENS4_6LayoutINS5_IJNSA_ILi2EEESC_SC_EEENS5_IJSC_NSA_ILi0EEESY_EEEEENS5_IJNS4_10UnderscoreES11_S11_EEEEENS4_13SM90_TMA_LOADENS4_14ComposedLayoutINS4_7SwizzleILi3ELi4ELi3EEENS4_18smem_ptr_flag_bitsILi16EEENSV_INS5_IJSB_SH_EEENS5_IJSH_SC_EEEEEEEvNS4_8identityENS4_23SM90_TMA_LOAD_MULTICASTENS15_IS17_S19_NSV_INS5_IJSH_SB_EEENS5_IJSC_SH_EEEEEEEvS1E_EENS_8epilogue10collective6detail29Sm90TmaWarpSpecializedAdapterINS1M_15DefaultEpilogueISJ_SK_SK_NS1L_6thread17LinearCombinationISJ_Li1EffLNS1Q_9ScaleType4KindE0ELNS_15FloatRoundStyleE2ESJ_EENS1_15EpilogueDefaultEEEEEvvEEEEvNT_6ParamsE:
	.zero		1664


//--------------------- SYMBOLS --------------------------

	.type		.nv.reservedSmem.offset0,@object
	.size		.nv.reservedSmem.offset0,0x4
	.type		__assertfail,@function
